//
// Generated by NVIDIA NVVM Compiler
//
// Compiler Build ID: CL-36424714
// Cuda compilation tools, release 13.0, V13.0.88
// Based on NVVM 20.0.0
//

.version 9.0
.target sm_100
.address_size 64

	// .globl	_Z14rmsnorm_kernelPKfPflllf
// _ZZ14rmsnorm_kernelPKfPflllfE12shared_scale has been demoted
// _ZZ16block_reduce_sumfE6shared has been demoted

.visible .entry _Z14rmsnorm_kernelPKfPflllf(
	.param .u64 .ptr .align 1 _Z14rmsnorm_kernelPKfPflllf_param_0,
	.param .u64 .ptr .align 1 _Z14rmsnorm_kernelPKfPflllf_param_1,
	.param .u64 _Z14rmsnorm_kernelPKfPflllf_param_2,
	.param .u64 _Z14rmsnorm_kernelPKfPflllf_param_3,
	.param .u64 _Z14rmsnorm_kernelPKfPflllf_param_4,
	.param .f32 _Z14rmsnorm_kernelPKfPflllf_param_5
)
{
	.reg .pred 	%p<32>;
	.reg .b32 	%r<53>;
	.reg .b32 	%f<66>;
	.reg .b64 	%rd<132>;
	// demoted variable
	.shared .align 4 .f32 _ZZ14rmsnorm_kernelPKfPflllfE12shared_scale;
	// demoted variable
	.shared .align 4 .b8 _ZZ16block_reduce_sumfE6shared[128];
	ld.param.u64 	%rd49, [_Z14rmsnorm_kernelPKfPflllf_param_0];
	ld.param.u64 	%rd50, [_Z14rmsnorm_kernelPKfPflllf_param_1];
	ld.param.u64 	%rd51, [_Z14rmsnorm_kernelPKfPflllf_param_2];
	ld.param.u64 	%rd47, [_Z14rmsnorm_kernelPKfPflllf_param_3];
	ld.param.u64 	%rd48, [_Z14rmsnorm_kernelPKfPflllf_param_4];
	ld.param.f32 	%f12, [_Z14rmsnorm_kernelPKfPflllf_param_5];
	cvta.to.global.u64 	%rd1, %rd50;
	cvta.to.global.u64 	%rd2, %rd49;
	mov.u32 	%r5, %ctaid.x;
	cvt.u64.u32 	%rd3, %r5;
	mul.lo.s64 	%rd52, %rd48, %rd51;
	setp.le.s64 	%p1, %rd52, %rd3;
	@%p1 bra 	$L__BB0_30;
	and.b64  	%rd53, %rd48, -4294967296;
	setp.ne.s64 	%p2, %rd53, 0;
	@%p2 bra 	$L__BB0_3;
	cvt.u32.u64 	%r6, %rd48;
	cvt.u32.u64 	%r7, %rd3;
	div.u32 	%r8, %r7, %r6;
	cvt.u64.u32 	%rd119, %r8;
	bra.uni 	$L__BB0_4;
$L__BB0_3:
	div.s64 	%rd119, %rd3, %rd48;
$L__BB0_4:
	mul.lo.s64 	%rd54, %rd119, %rd48;
	sub.s64 	%rd55, %rd3, %rd54;
	mad.lo.s64 	%rd7, %rd54, %rd47, %rd55;
	mov.u32 	%r9, %tid.x;
	cvt.u64.u32 	%rd130, %r9;
	setp.le.s64 	%p3, %rd47, %rd130;
	mov.f32 	%f64, 0f00000000;
	@%p3 bra 	$L__BB0_13;
	mov.u32 	%r10, %ntid.x;
	cvt.u64.u32 	%rd9, %r10;
	add.s64 	%rd56, %rd130, %rd9;
	max.u64 	%rd57, %rd47, %rd56;
	setp.lt.u64 	%p4, %rd56, %rd47;
	selp.u64 	%rd10, 1, 0, %p4;
	add.s64 	%rd58, %rd56, %rd10;
	sub.s64 	%rd11, %rd57, %rd58;
	and.b64  	%rd59, %rd11, -4294967296;
	setp.ne.s64 	%p5, %rd59, 0;
	@%p5 bra 	$L__BB0_7;
	cvt.u32.u64 	%r11, %rd9;
	cvt.u32.u64 	%r12, %rd11;
	div.u32 	%r13, %r12, %r11;
	cvt.u64.u32 	%rd120, %r13;
	bra.uni 	$L__BB0_8;
$L__BB0_7:
	div.u64 	%rd120, %rd11, %rd9;
$L__BB0_8:
	add.s64 	%rd15, %rd120, %rd10;
	and.b64  	%rd60, %rd15, 3;
	setp.eq.s64 	%p6, %rd60, 3;
	mov.f32 	%f64, 0f00000000;
	mov.u64 	%rd124, %rd130;
	@%p6 bra 	$L__BB0_11;
	add.s64 	%rd61, %rd47, -1;
	mad.lo.s64 	%rd62, %rd119, %rd61, %rd130;
	mul.lo.s64 	%rd63, %rd48, %rd62;
	shl.b64 	%rd64, %rd63, 2;
	shl.b64 	%rd65, %rd3, 2;
	add.s64 	%rd66, %rd64, %rd65;
	add.s64 	%rd122, %rd2, %rd66;
	mul.lo.s64 	%rd67, %rd48, %rd9;
	shl.b64 	%rd17, %rd67, 2;
	add.s64 	%rd68, %rd15, 1;
	and.b64  	%rd69, %rd68, 3;
	neg.s64 	%rd121, %rd69;
	mov.f32 	%f64, 0f00000000;
	mov.u64 	%rd124, %rd130;
$L__BB0_10:
	.pragma "nounroll";
	ld.global.f32 	%f17, [%rd122];
	fma.rn.f32 	%f64, %f17, %f17, %f64;
	add.s64 	%rd124, %rd124, %rd9;
	add.s64 	%rd122, %rd122, %rd17;
	add.s64 	%rd121, %rd121, 1;
	setp.ne.s64 	%p7, %rd121, 0;
	@%p7 bra 	$L__BB0_10;
$L__BB0_11:
	setp.lt.u64 	%p8, %rd15, 3;
	@%p8 bra 	$L__BB0_13;
$L__BB0_12:
	mad.lo.s64 	%rd70, %rd124, %rd48, %rd7;
	shl.b64 	%rd71, %rd70, 2;
	add.s64 	%rd72, %rd2, %rd71;
	ld.global.f32 	%f18, [%rd72];
	fma.rn.f32 	%f19, %f18, %f18, %f64;
	add.s64 	%rd73, %rd124, %rd9;
	mad.lo.s64 	%rd74, %rd73, %rd48, %rd7;
	shl.b64 	%rd75, %rd74, 2;
	add.s64 	%rd76, %rd2, %rd75;
	ld.global.f32 	%f20, [%rd76];
	fma.rn.f32 	%f21, %f20, %f20, %f19;
	add.s64 	%rd77, %rd73, %rd9;
	mad.lo.s64 	%rd78, %rd77, %rd48, %rd7;
	shl.b64 	%rd79, %rd78, 2;
	add.s64 	%rd80, %rd2, %rd79;
	ld.global.f32 	%f22, [%rd80];
	fma.rn.f32 	%f23, %f22, %f22, %f21;
	add.s64 	%rd81, %rd77, %rd9;
	mad.lo.s64 	%rd82, %rd81, %rd48, %rd7;
	shl.b64 	%rd83, %rd82, 2;
	add.s64 	%rd84, %rd2, %rd83;
	ld.global.f32 	%f24, [%rd84];
	fma.rn.f32 	%f64, %f24, %f24, %f23;
	add.s64 	%rd124, %rd81, %rd9;
	setp.lt.s64 	%p9, %rd124, %rd47;
	@%p9 bra 	$L__BB0_12;
$L__BB0_13:
	cvt.u32.u64 	%r14, %rd130;
	and.b32  	%r1, %r14, 31;
	mov.b32 	%r15, %f64;
	shfl.sync.down.b32	%r16|%p10, %r15, 16, 31, -1;
	mov.b32 	%f25, %r16;
	add.f32 	%f26, %f64, %f25;
	mov.b32 	%r17, %f26;
	shfl.sync.down.b32	%r18|%p11, %r17, 8, 31, -1;
	mov.b32 	%f27, %r18;
	add.f32 	%f28, %f26, %f27;
	mov.b32 	%r19, %f28;
	shfl.sync.down.b32	%r20|%p12, %r19, 4, 31, -1;
	mov.b32 	%f29, %r20;
	add.f32 	%f30, %f28, %f29;
	mov.b32 	%r21, %f30;
	shfl.sync.down.b32	%r22|%p13, %r21, 2, 31, -1;
	mov.b32 	%f31, %r22;
	add.f32 	%f32, %f30, %f31;
	mov.b32 	%r23, %f32;
	shfl.sync.down.b32	%r24|%p14, %r23, 1, 31, -1;
	mov.b32 	%f33, %r24;
	add.f32 	%f8, %f32, %f33;
	setp.ne.s32 	%p15, %r1, 0;
	@%p15 bra 	$L__BB0_15;
	shr.u32 	%r26, %r14, 3;
	mov.u32 	%r27, _ZZ16block_reduce_sumfE6shared;
	add.s32 	%r28, %r27, %r26;
	st.shared.f32 	[%r28], %f8;
$L__BB0_15:
	bar.sync 	0;
	setp.gt.u32 	%p16, %r14, 31;
	mov.b32 	%r52, 0;
	@%p16 bra 	$L__BB0_19;
	mov.u32 	%r31, %ntid.x;
	add.s32 	%r32, %r31, 31;
	shr.u32 	%r33, %r32, 5;
	setp.ge.u32 	%p17, %r1, %r33;
	mov.f32 	%f65, 0f00000000;
	@%p17 bra 	$L__BB0_18;
	shl.b32 	%r34, %r1, 2;
	mov.u32 	%r35, _ZZ16block_reduce_sumfE6shared;
	add.s32 	%r36, %r35, %r34;
	ld.shared.f32 	%f65, [%r36];
$L__BB0_18:
	mov.b32 	%r37, %f65;
	shfl.sync.down.b32	%r38|%p18, %r37, 16, 31, -1;
	mov.b32 	%f35, %r38;
	add.f32 	%f36, %f65, %f35;
	mov.b32 	%r39, %f36;
	shfl.sync.down.b32	%r40|%p19, %r39, 8, 31, -1;
	mov.b32 	%f37, %r40;
	add.f32 	%f38, %f36, %f37;
	mov.b32 	%r41, %f38;
	shfl.sync.down.b32	%r42|%p20, %r41, 4, 31, -1;
	mov.b32 	%f39, %r42;
	add.f32 	%f40, %f38, %f39;
	mov.b32 	%r43, %f40;
	shfl.sync.down.b32	%r44|%p21, %r43, 2, 31, -1;
	mov.b32 	%f41, %r44;
	add.f32 	%f42, %f40, %f41;
	mov.b32 	%r45, %f42;
	shfl.sync.down.b32	%r46|%p22, %r45, 1, 31, -1;
	mov.b32 	%f43, %r46;
	add.f32 	%f44, %f42, %f43;
	mov.b32 	%r52, %f44;
$L__BB0_19:
	shfl.sync.idx.b32	%r4|%p23, %r52, 0, 31, -1;
	setp.ne.s32 	%p24, %r14, 0;
	@%p24 bra 	$L__BB0_21;
	mov.b32 	%f45, %r4;
	cvt.rn.f32.s64 	%f46, %rd47;
	div.rn.f32 	%f47, %f45, %f46;
	add.f32 	%f48, %f12, %f47;
	rsqrt.approx.f32 	%f49, %f48;
	st.shared.f32 	[_ZZ14rmsnorm_kernelPKfPflllfE12shared_scale], %f49;
$L__BB0_21:
	setp.le.s64 	%p25, %rd47, %rd130;
	bar.sync 	0;
	ld.shared.f32 	%f11, [_ZZ14rmsnorm_kernelPKfPflllfE12shared_scale];
	@%p25 bra 	$L__BB0_30;
	mov.u32 	%r48, %ntid.x;
	cvt.u64.u32 	%rd28, %r48;
	add.s64 	%rd85, %rd130, %rd28;
	max.u64 	%rd86, %rd47, %rd85;
	setp.lt.u64 	%p26, %rd85, %rd47;
	selp.u64 	%rd29, 1, 0, %p26;
	add.s64 	%rd87, %rd85, %rd29;
	sub.s64 	%rd30, %rd86, %rd87;
	and.b64  	%rd88, %rd30, -4294967296;
	setp.ne.s64 	%p27, %rd88, 0;
	@%p27 bra 	$L__BB0_24;
	cvt.u32.u64 	%r49, %rd28;
	cvt.u32.u64 	%r50, %rd30;
	div.u32 	%r51, %r50, %r49;
	cvt.u64.u32 	%rd126, %r51;
	bra.uni 	$L__BB0_25;
$L__BB0_24:
	div.u64 	%rd126, %rd30, %rd28;
$L__BB0_25:
	add.s64 	%rd34, %rd126, %rd29;
	and.b64  	%rd89, %rd34, 3;
	setp.eq.s64 	%p28, %rd89, 3;
	@%p28 bra 	$L__BB0_28;
	add.s64 	%rd90, %rd47, -1;
	mad.lo.s64 	%rd91, %rd119, %rd90, %rd130;
	mul.lo.s64 	%rd92, %rd48, %rd91;
	shl.b64 	%rd93, %rd92, 2;
	shl.b64 	%rd94, %rd3, 2;
	add.s64 	%rd128, %rd93, %rd94;
	mul.lo.s64 	%rd95, %rd48, %rd28;
	shl.b64 	%rd36, %rd95, 2;
	add.s64 	%rd96, %rd34, 1;
	and.b64  	%rd97, %rd96, 3;
	neg.s64 	%rd127, %rd97;
$L__BB0_27:
	.pragma "nounroll";
	add.s64 	%rd98, %rd2, %rd128;
	ld.global.f32 	%f50, [%rd98];
	mul.f32 	%f51, %f11, %f50;
	add.s64 	%rd99, %rd1, %rd128;
	st.global.f32 	[%rd99], %f51;
	add.s64 	%rd130, %rd130, %rd28;
	add.s64 	%rd128, %rd128, %rd36;
	add.s64 	%rd127, %rd127, 1;
	setp.ne.s64 	%p29, %rd127, 0;
	@%p29 bra 	$L__BB0_27;
$L__BB0_28:
	setp.lt.u64 	%p30, %rd34, 3;
	@%p30 bra 	$L__BB0_30;
$L__BB0_29:
	mad.lo.s64 	%rd100, %rd130, %rd48, %rd7;
	shl.b64 	%rd101, %rd100, 2;
	add.s64 	%rd102, %rd2, %rd101;
	ld.global.f32 	%f52, [%rd102];
	mul.f32 	%f53, %f11, %f52;
	add.s64 	%rd103, %rd1, %rd101;
	st.global.f32 	[%rd103], %f53;
	add.s64 	%rd104, %rd130, %rd28;
	mad.lo.s64 	%rd105, %rd104, %rd48, %rd7;
	shl.b64 	%rd106, %rd105, 2;
	add.s64 	%rd107, %rd2, %rd106;
	ld.global.f32 	%f54, [%rd107];
	mul.f32 	%f55, %f11, %f54;
	add.s64 	%rd108, %rd1, %rd106;
	st.global.f32 	[%rd108], %f55;
	add.s64 	%rd109, %rd104, %rd28;
	mad.lo.s64 	%rd110, %rd109, %rd48, %rd7;
	shl.b64 	%rd111, %rd110, 2;
	add.s64 	%rd112, %rd2, %rd111;
	ld.global.f32 	%f56, [%rd112];
	mul.f32 	%f57, %f11, %f56;
	add.s64 	%rd113, %rd1, %rd111;
	st.global.f32 	[%rd113], %f57;
	add.s64 	%rd114, %rd109, %rd28;
	mad.lo.s64 	%rd115, %rd114, %rd48, %rd7;
	shl.b64 	%rd116, %rd115, 2;
	add.s64 	%rd117, %rd2, %rd116;
	ld.global.f32 	%f58, [%rd117];
	mul.f32 	%f59, %f11, %f58;
	add.s64 	%rd118, %rd1, %rd116;
	st.global.f32 	[%rd118], %f59;
	add.s64 	%rd130, %rd114, %rd28;
	setp.lt.s64 	%p31, %rd130, %rd47;
	@%p31 bra 	$L__BB0_29;
$L__BB0_30:
	ret;

}


// ===== COMPILED SASS (sm_100) =====

	.target	sm_100

	.elftype	@"ET_EXEC"


//--------------------- .note.nv.tkinfo           --------------------------
	.section	.note.nv.tkinfo,"",@"SHT_NOTE"
	.sectionflags	@"SHF_NOTE_NV_TKINFO"
	.tkinfo
        /*0018*/ 	.word	0x00000002
        /*0030*/ 	.string	""
        /*0030*/ 	.string	"ptxas"
        /*0030*/ 	.string	"Cuda compilation tools, release 13.0, V13.0.88"
        /*0030*/ 	.string	"Build cuda_13.0.r13.0/compiler.36424714_0"
        /*0030*/ 	.string	"-arch sm_100 -m 64 "



//--------------------- .note.nv.cuinfo           --------------------------
	.section	.note.nv.cuinfo,"",@"SHT_NOTE"
	.sectionflags	@"SHF_NOTE_NV_CUINFO"
        /*0018*/ 	.short	0x0002
        /*001a*/ 	.short	0x0064
        /*001c*/ 	.short	0x0082
	.zero		2


//--------------------- .nv.info                  --------------------------
	.section	.nv.info,"",@"SHT_CUDA_INFO"
	.align	4


	//----- nvinfo : EIATTR_REGCOUNT
	.align		4
        /*0000*/ 	.byte	0x04, 0x2f
        /*0002*/ 	.short	(.L_1 - .L_0)
	.align		4
.L_0:
        /*0004*/ 	.word	index@(_Z14rmsnorm_kernelPKfPflllf)
        /*0008*/ 	.word	0x0000001c


	//----- nvinfo : EIATTR_FRAME_SIZE
	.align		4
.L_1:
        /*000c*/ 	.byte	0x04, 0x11
        /*000e*/ 	.short	(.L_3 - .L_2)
	.align		4
.L_2:
        /*0010*/ 	.word	index@($__internal_2_$__cuda_sm3x_div_rn_noftz_f32_slowpath)
        /*0014*/ 	.word	0x00000000


	//----- nvinfo : EIATTR_FRAME_SIZE
	.align		4
.L_3:
        /*0018*/ 	.byte	0x04, 0x11
        /*001a*/ 	.short	(.L_5 - .L_4)
	.align		4
.L_4:
        /*001c*/ 	.word	index@($__internal_1_$__cuda_sm20_div_u64)
        /*0020*/ 	.word	0x00000000


	//----- nvinfo : EIATTR_FRAME_SIZE
	.align		4
.L_5:
        /*0024*/ 	.byte	0x04, 0x11
        /*0026*/ 	.short	(.L_7 - .L_6)
	.align		4
.L_6:
        /*0028*/ 	.word	index@($__internal_0_$__cuda_sm20_div_s64)
        /*002c*/ 	.word	0x00000000


	//----- nvinfo : EIATTR_FRAME_SIZE
	.align		4
.L_7:
        /*0030*/ 	.byte	0x04, 0x11
        /*0032*/ 	.short	(.L_9 - .L_8)
	.align		4
.L_8:
        /*0034*/ 	.word	index@(_Z14rmsnorm_kernelPKfPflllf)
        /*0038*/ 	.word	0x00000000


	//----- nvinfo : EIATTR_MIN_STACK_SIZE
	.align		4
.L_9:
        /*003c*/ 	.byte	0x04, 0x12
        /*003e*/ 	.short	(.L_11 - .L_10)
	.align		4
.L_10:
        /*0040*/ 	.word	index@(_Z14rmsnorm_kernelPKfPflllf)
        /*0044*/ 	.word	0x00000000
.L_11:


//--------------------- .nv.compat                --------------------------
	.section	.nv.compat,"",@"SHT_CUDA_COMPAT_INFO"
	.align	4
        /*0000*/ 	.byte	0x02, 0x09, 0x00, 0x00, 0x02, 0x02, 0x01, 0x00, 0x02, 0x05, 0x05, 0x00, 0x03, 0x07, 0x01, 0x01
        /*0010*/ 	.byte	0x02, 0x03, 0x00, 0x00, 0x02, 0x06, 0x01, 0x00, 0x04, 0x0b, 0x08, 0x00, 0x01, 0x00, 0x00, 0x00
        /*0020*/ 	.byte	0x00, 0x00, 0x00, 0x00


//--------------------- .nv.info._Z14rmsnorm_kernelPKfPflllf --------------------------
	.section	.nv.info._Z14rmsnorm_kernelPKfPflllf,"",@"SHT_CUDA_INFO"
	.sectionflags	@""
	.align	4


	//----- nvinfo : EIATTR_CUDA_API_VERSION
	.align		4
        /*0000*/ 	.byte	0x04, 0x37
        /*0002*/ 	.short	(.L_13 - .L_12)
.L_12:
        /*0004*/ 	.word	0x00000082


	//----- nvinfo : EIATTR_KPARAM_INFO
	.align		4
.L_13:
        /*0008*/ 	.byte	0x04, 0x17
        /*000a*/ 	.short	(.L_15 - .L_14)
.L_14:
        /*000c*/ 	.word	0x00000000
        /*0010*/ 	.short	0x0005
        /*0012*/ 	.short	0x0028
        /*0014*/ 	.byte	0x00, 0xf0, 0x11, 0x00


	//----- nvinfo : EIATTR_KPARAM_INFO
	.align		4
.L_15:
        /*0018*/ 	.byte	0x04, 0x17
        /*001a*/ 	.short	(.L_17 - .L_16)
.L_16:
        /*001c*/ 	.word	0x00000000
        /*0020*/ 	.short	0x0004
        /*0022*/ 	.short	0x0020
        /*0024*/ 	.byte	0x00, 0xf0, 0x21, 0x00


	//----- nvinfo : EIATTR_KPARAM_INFO
	.align		4
.L_17:
        /*0028*/ 	.byte	0x04, 0x17
        /*002a*/ 	.short	(.L_19 - .L_18)
.L_18:
        /*002c*/ 	.word	0x00000000
        /*0030*/ 	.short	0x0003
        /*0032*/ 	.short	0x0018
        /*0034*/ 	.byte	0x00, 0xf0, 0x21, 0x00


	//----- nvinfo : EIATTR_KPARAM_INFO
	.align		4
.L_19:
        /*0038*/ 	.byte	0x04, 0x17
        /*003a*/ 	.short	(.L_21 - .L_20)
.L_20:
        /*003c*/ 	.word	0x00000000
        /*0040*/ 	.short	0x0002
        /*0042*/ 	.short	0x0010
        /*0044*/ 	.byte	0x00, 0xf0, 0x21, 0x00


	//----- nvinfo : EIATTR_KPARAM_INFO
	.align		4
.L_21:
        /*0048*/ 	.byte	0x04, 0x17
        /*004a*/ 	.short	(.L_23 - .L_22)
.L_22:
        /*004c*/ 	.word	0x00000000
        /*0050*/ 	.short	0x0001
        /*0052*/ 	.short	0x0008
        /*0054*/ 	.byte	0x00, 0xf5, 0x21, 0x00


	//----- nvinfo : EIATTR_KPARAM_INFO
	.align		4
.L_23:
        /*0058*/ 	.byte	0x04, 0x17
        /*005a*/ 	.short	(.L_25 - .L_24)
.L_24:
        /*005c*/ 	.word	0x00000000
        /*0060*/ 	.short	0x0000
        /*0062*/ 	.short	0x0000
        /*0064*/ 	.byte	0x00, 0xf5, 0x21, 0x00


	//----- nvinfo : EIATTR_SPARSE_MMA_MASK
	.align		4
.L_25:
        /*0068*/ 	.byte	0x03, 0x50
        /*006a*/ 	.short	0x0000


	//----- nvinfo : EIATTR_MAXREG_COUNT
	.align		4
        /*006c*/ 	.byte	0x03, 0x1b
        /*006e*/ 	.short	0x00ff


	//----- nvinfo : EIATTR_NUM_BARRIERS
	.align		4
        /*0070*/ 	.byte	0x02, 0x4c
        /*0072*/ 	.byte	0x01
	.zero		1


	//----- nvinfo : EIATTR_MERCURY_ISA_VERSION
	.align		4
        /*0074*/ 	.byte	0x03, 0x5f
        /*0076*/ 	.short	0x0101


	//----- nvinfo : EIATTR_COOP_GROUP_MASK_REGIDS
	.align		4
        /*0078*/ 	.byte	0x04, 0x29
        /*007a*/ 	.short	(.L_27 - .L_26)


	//   ....[0]....
.L_26:
        /*007c*/ 	.word	0xffffffff


	//   ....[1]....
        /*0080*/ 	.word	0xffffffff


	//   ....[2]....
        /*0084*/ 	.word	0xffffffff


	//   ....[3]....
        /*0088*/ 	.word	0xffffffff


	//   ....[4]....
        /*008c*/ 	.word	0xffffffff


	//   ....[5]....
        /*0090*/ 	.word	0xffffffff


	//   ....[6]....
        /*0094*/ 	.word	0xffffffff


	//   ....[7]....
        /*0098*/ 	.word	0xffffffff


	//   ....[8]....
        /*009c*/ 	.word	0xffffffff


	//   ....[9]....
        /*00a0*/ 	.word	0xffffffff


	//   ....[10]....
        /*00a4*/ 	.word	0xffffffff


	//   ....[11]....
        /*00a8*/ 	.word	0x0500000a


	//   ....[12]....
        /*00ac*/ 	.word	0x0500000a


	//   ....[13]....
        /*00b0*/ 	.word	0x0500000a


	//   ....[14]....
        /*00b4*/ 	.word	0x0500000a


	//   ....[15]....
        /*00b8*/ 	.word	0x0500000a


	//----- nvinfo : EIATTR_COOP_GROUP_INSTR_OFFSETS
	.align		4
.L_27:
        /*00bc*/ 	.byte	0x04, 0x28
        /*00be*/ 	.short	(.L_29 - .L_28)


	//   ....[0]....
.L_28:
        /*00c0*/ 	.word	0x00000cb0


	//   ....[1]....
        /*00c4*/ 	.word	0x00000d10


	//   ....[2]....
        /*00c8*/ 	.word	0x00000d60


	//   ....[3]....
        /*00cc*/ 	.word	0x00000d80


	//   ....[4]....
        /*00d0*/ 	.word	0x00000da0


	//   ....[5]....
        /*00d4*/ 	.word	0x00000ed0


	//   ....[6]....
        /*00d8*/ 	.word	0x00000ef0


	//   ....[7]....
        /*00dc*/ 	.word	0x00000f10


	//   ....[8]....
        /*00e0*/ 	.word	0x00000f30


	//   ....[9]....
        /*00e4*/ 	.word	0x00000f50


	//   ....[10]....
        /*00e8*/ 	.word	0x00000f90


	//   ....[11]....
        /*00ec*/ 	.word	0x00001c20


	//   ....[12]....
        /*00f0*/ 	.word	0x00001c90


	//   ....[13]....
        /*00f4*/ 	.word	0x00001d00


	//   ....[14]....
        /*00f8*/ 	.word	0x00001d70


	//   ....[15]....
        /*00fc*/ 	.word	0x00001de0


	//----- nvinfo : EIATTR_VRC_CTA_INIT_COUNT
	.align		4
.L_29:
        /*0100*/ 	.byte	0x02, 0x4a
	.zero		1
	.zero		1


	//----- nvinfo : EIATTR_EXIT_INSTR_OFFSETS
	.align		4
        /*0104*/ 	.byte	0x04, 0x1c
        /*0106*/ 	.short	(.L_31 - .L_30)


	//   ....[0]....
.L_30:
        /*0108*/ 	.word	0x000000b0


	//   ....[1]....
        /*010c*/ 	.word	0x000011b0


	//   ....[2]....
        /*0110*/ 	.word	0x000017c0


	//   ....[3]....
        /*0114*/ 	.word	0x00001bd0


	//----- nvinfo : EIATTR_CRS_STACK_SIZE
	.align		4
.L_31:
        /*0118*/ 	.byte	0x04, 0x1e
        /*011a*/ 	.short	(.L_33 - .L_32)
.L_32:
        /*011c*/ 	.word	0x00000000


	//----- nvinfo : EIATTR_CBANK_PARAM_SIZE
	.align		4
.L_33:
        /*0120*/ 	.byte	0x03, 0x19
        /*0122*/ 	.short	0x002c


	//----- nvinfo : EIATTR_PARAM_CBANK
	.align		4
        /*0124*/ 	.byte	0x04, 0x0a
        /*0126*/ 	.short	(.L_35 - .L_34)
	.align		4
.L_34:
        /*0128*/ 	.word	index@(.nv.constant0._Z14rmsnorm_kernelPKfPflllf)
        /*012c*/ 	.short	0x0380
        /*012e*/ 	.short	0x002c


	//----- nvinfo : EIATTR_SW_WAR
	.align		4
.L_35:
        /*0130*/ 	.byte	0x04, 0x36
        /*0132*/ 	.short	(.L_37 - .L_36)
.L_36:
        /*0134*/ 	.word	0x00000008
.L_37:


//--------------------- .nv.callgraph             --------------------------
	.section	.nv.callgraph,"",@"SHT_CUDA_CALLGRAPH"
	.align	4
	.sectionentsize	8
	.align		4
        /*0000*/ 	.word	0x00000000
	.align		4
        /*0004*/ 	.word	0xffffffff
	.align		4
        /*0008*/ 	.word	0x00000000
	.align		4
        /*000c*/ 	.word	0xfffffffe
	.align		4
        /*0010*/ 	.word	0x00000000
	.align		4
        /*0014*/ 	.word	0xfffffffd
	.align		4
        /*0018*/ 	.word	0x00000000
	.align		4
        /*001c*/ 	.word	0xfffffffc


//--------------------- .text._Z14rmsnorm_kernelPKfPflllf --------------------------
	.section	.text._Z14rmsnorm_kernelPKfPflllf,"ax",@progbits
	.align	128
        .global         _Z14rmsnorm_kernelPKfPflllf
        .type           _Z14rmsnorm_kernelPKfPflllf,@function
        .size           _Z14rmsnorm_kernelPKfPflllf,(.L_x_40 - _Z14rmsnorm_kernelPKfPflllf)
        .other          _Z14rmsnorm_kernelPKfPflllf,@"STO_CUDA_ENTRY STV_DEFAULT"
_Z14rmsnorm_kernelPKfPflllf:
.text._Z14rmsnorm_kernelPKfPflllf:
[----:B------:R-:W-:Y:S01]  /*0000*/  LDC R1, c[0x0][0x37c] ;  /* 0x0000df00ff017b82 */ /* 0x000fe20000000800 */
[----:B------:R-:W0:Y:S01]  /*0010*/  LDCU.64 UR10, c[0x0][0x3a0] ;  /* 0x00007400ff0a77ac */ /* 0x000e220008000a00 */
[----:B------:R-:W1:Y:S01]  /*0020*/  S2R R0, SR_CTAID.X ;  /* 0x0000000000007919 */ /* 0x000e620000002500 */
[----:B------:R-:W0:Y:S02]  /*0030*/  LDCU.64 UR8, c[0x0][0x390] ;  /* 0x00007200ff0877ac */ /* 0x000e240008000a00 */
[----:B0-----:R-:W-:Y:S02]  /*0040*/  UIMAD UR6, UR11, UR8, URZ ;  /* 0x000000080b0672a4 */ /* 0x001fe4000f8e02ff */
[----:B------:R-:W-:Y:S02]  /*0050*/  UIMAD.WIDE.U32 UR4, UR10, UR8, URZ ;  /* 0x000000080a0472a5 */ /* 0x000fe4000f8e00ff */
[----:B------:R-:W-:-:S04]  /*0060*/  UIMAD UR6, UR10, UR9, UR6 ;  /* 0x000000090a0672a4 */ /* 0x000fc8000f8e0206 */
[----:B------:R-:W-:Y:S01]  /*0070*/  UIADD3 UR5, UPT, UPT, UR5, UR6, URZ ;  /* 0x0000000605057290 */ /* 0x000fe2000fffe0ff */
[----:B-1----:R-:W-:-:S05]  /*0080*/  ISETP.LT.U32.AND P0, PT, R0, UR4, PT ;  /* 0x0000000400007c0c */ /* 0x002fca000bf01070 */
[----:B------:R-:W-:-:S05]  /*0090*/  IMAD.U32 R2, RZ, RZ, UR5 ;  /* 0x00000005ff027e24 */ /* 0x000fca000f8e00ff */
[----:B------:R-:W-:-:S13]  /*00a0*/  ISETP.GT.AND.EX P0, PT, R2, RZ, PT, P0 ;  /* 0x000000ff0200720c */ /* 0x000fda0003f04300 */
[----:B------:R-:W-:Y:S05]  /*00b0*/  @!P0 EXIT ;  /* 0x000000000000894d */ /* 0x000fea0003800000 */
[----:B------:R-:W-:-:S09]  /*00c0*/  UISETP.NE.U32.AND UP0, UPT, UR11, URZ, UPT ;  /* 0x000000ff0b00728c */ /* 0x000fd2000bf05070 */
[----:B------:R-:W-:Y:S05]  /*00d0*/  BRA.U UP0, `(.L_x_0) ;  /* 0x0000000100507547 */ /* 0x000fea000b800000 */
[----:B------:R-:W0:Y:S01]  /*00e0*/  I2F.U32.RP R4, UR10 ;  /* 0x0000000a00047d06 */ /* 0x000e220008209000 */
[----:B------:R-:W-:Y:S01]  /*00f0*/  ISETP.NE.U32.AND P2, PT, RZ, UR10, PT ;  /* 0x0000000aff007c0c */ /* 0x000fe2000bf45070 */
[----:B------:R-:W-:-:S06]  /*0100*/  IMAD.MOV.U32 R13, RZ, RZ, RZ ;  /* 0x000000ffff0d7224 */ /* 0x000fcc00078e00ff */
[----:B0-----:R-:W0:Y:S02]  /*0110*/  MUFU.RCP R4, R4 ;  /* 0x0000000400047308 */ /* 0x001e240000001000 */
[----:B0-----:R-:W-:-:S06]  /*0120*/  VIADD R2, R4, 0xffffffe ;  /* 0x0ffffffe04027836 */ /* 0x001fcc0000000000 */
[----:B------:R0:W1:Y:S02]  /*0130*/  F2I.FTZ.U32.TRUNC.NTZ R3, R2 ;  /* 0x0000000200037305 */ /* 0x000064000021f000 */
[----:B0-----:R-:W-:Y:S02]  /*0140*/  IMAD.MOV.U32 R2, RZ, RZ, RZ ;  /* 0x000000ffff027224 */ /* 0x001fe400078e00ff */
[----:B-1----:R-:W-:-:S04]  /*0150*/  IMAD.MOV R5, RZ, RZ, -R3 ;  /* 0x000000ffff057224 */ /* 0x002fc800078e0a03 */
[----:B------:R-:W-:-:S04]  /*0160*/  IMAD R5, R5, UR10, RZ ;  /* 0x0000000a05057c24 */ /* 0x000fc8000f8e02ff */
[----:B------:R-:W-:-:S06]  /*0170*/  IMAD.HI.U32 R3, R3, R5, R2 ;  /* 0x0000000503037227 */ /* 0x000fcc00078e0002 */
[----:B------:R-:W-:-:S05]  /*0180*/  IMAD.HI.U32 R12, R3, R0, RZ ;  /* 0x00000000030c7227 */ /* 0x000fca00078e00ff */
[----:B------:R-:W-:-:S05]  /*0190*/  IADD3 R3, PT, PT, -R12, RZ, RZ ;  /* 0x000000ff0c037210 */ /* 0x000fca0007ffe1ff */
[----:B------:R-:W-:-:S05]  /*01a0*/  IMAD R3, R3, UR10, R0 ;  /* 0x0000000a03037c24 */ /* 0x000fca000f8e0200 */
[----:B------:R-:W-:-:S13]  /*01b0*/  ISETP.GE.U32.AND P0, PT, R3, UR10, PT ;  /* 0x0000000a03007c0c */ /* 0x000fda000bf06070 */
[----:B------:R-:W-:Y:S02]  /*01c0*/  @P0 VIADD R3, R3, -UR10 ;  /* 0x8000000a03030c36 */ /* 0x000fe40008000000 */
[----:B------:R-:W-:-:S03]  /*01d0*/  @P0 VIADD R12, R12, 0x1 ;  /* 0x000000010c0c0836 */ /* 0x000fc60000000000 */
[----:B------:R-:W-:-:S13]  /*01e0*/  ISETP.GE.U32.AND P1, PT, R3, UR10, PT ;  /* 0x0000000a03007c0c */ /* 0x000fda000bf26070 */
[----:B------:R-:W-:Y:S01]  /*01f0*/  @P1 VIADD R12, R12, 0x1 ;  /* 0x000000010c0c1836 */ /* 0x000fe20000000000 */
[----:B------:R-:W-:Y:S01]  /*0200*/  @!P2 LOP3.LUT R12, RZ, UR10, RZ, 0x33, !PT ;  /* 0x0000000aff0cac12 */ /* 0x000fe2000f8e33ff */
[----:B------:R-:W-:Y:S06]  /*0210*/  BRA `(.L_x_1) ;  /* 0x0000000000087947 */ /* 0x000fec0003800000 */
.L_x_0:
[----:B------:R-:W-:-:S07]  /*0220*/  MOV R6, 0x240 ;  /* 0x0000024000067802 */ /* 0x000fce0000000f00 */
[----:B------:R-:W-:Y:S05]  /*0230*/  CALL.REL.NOINC `($__internal_0_$__cuda_sm20_div_s64) ;  /* 0x0000001800f47944 */ /* 0x000fea0003c00000 */
.L_x_1:
[----:B------:R-:W0:Y:S01]  /*0240*/  S2R R2, SR_TID.X ;  /* 0x0000000000027919 */ /* 0x000e220000002100 */
[----:B------:R-:W1:Y:S01]  /*0250*/  LDCU.64 UR4, c[0x0][0x3a0] ;  /* 0x00007400ff0477ac */ /* 0x000e620008000a00 */
[----:B------:R-:W-:Y:S01]  /*0260*/  BSSY.RECONVERGENT B0, `(.L_x_2) ;  /* 0x00000a4000007945 */ /* 0x000fe20003800200 */
[----:B------:R-:W-:Y:S01]  /*0270*/  IMAD.MOV.U32 R23, RZ, RZ, RZ ;  /* 0x000000ffff177224 */ /* 0x000fe200078e00ff */
[----:B------:R-:W0:Y:S01]  /*0280*/  LDCU.64 UR10, c[0x0][0x398] ;  /* 0x00007300ff0a77ac */ /* 0x000e220008000a00 */
[----:B------:R-:W2:Y:S01]  /*0290*/  LDCU.64 UR8, c[0x0][0x358] ;  /* 0x00006b00ff0877ac */ /* 0x000ea20008000a00 */
[----:B------:R-:W3:Y:S01]  /*02a0*/  LDCU.64 UR14, c[0x0][0x3a0] ;  /* 0x00007400ff0e77ac */ /* 0x000ee20008000a00 */
[----:B------:R-:W4:Y:S01]  /*02b0*/  LDCU.64 UR18, c[0x0][0x398] ;  /* 0x00007300ff1277ac */ /* 0x000f220008000a00 */
[----:B-1----:R-:W-:Y:S02]  /*02c0*/  IMAD R3, R13, UR4, RZ ;  /* 0x000000040d037c24 */ /* 0x002fe4000f8e02ff */
[C---:B------:R-:W-:Y:S01]  /*02d0*/  IMAD.WIDE.U32 R14, R12.reuse, UR4, RZ ;  /* 0x000000040c0e7c25 */ /* 0x040fe2000f8e00ff */
[----:B------:R-:W1:Y:S03]  /*02e0*/  LDCU.64 UR16, c[0x0][0x380] ;  /* 0x00007000ff1077ac */ /* 0x000e660008000a00 */
[----:B------:R-:W-:Y:S01]  /*02f0*/  IMAD R3, R12, UR5, R3 ;  /* 0x000000050c037c24 */ /* 0x000fe2000f8e0203 */
[----:B------:R-:W-:Y:S01]  /*0300*/  IADD3 R4, P1, PT, R0, -R14, RZ ;  /* 0x8000000e00047210 */ /* 0x000fe20007f3e0ff */
[----:B------:R-:W-:-:S03]  /*0310*/  UMOV UR4, URZ ;  /* 0x000000ff00047c82 */ /* 0x000fc60008000000 */
[----:B------:R-:W-:Y:S02]  /*0320*/  IADD3 R3, PT, PT, R15, R3, RZ ;  /* 0x000000030f037210 */ /* 0x000fe40007ffe0ff */
[----:B0-----:R-:W-:-:S03]  /*0330*/  ISETP.GE.U32.AND P0, PT, R2, UR10, PT ;  /* 0x0000000a02007c0c */ /* 0x001fc6000bf06070 */
[----:B------:R-:W-:Y:S01]  /*0340*/  IMAD.X R5, RZ, RZ, ~R3, P1 ;  /* 0x000000ffff057224 */ /* 0x000fe200008e0e03 */
[----:B------:R-:W-:Y:S01]  /*0350*/  ISETP.GE.AND.EX P0, PT, RZ, UR11, PT, P0 ;  /* 0x0000000bff007c0c */ /* 0x000fe2000bf06300 */
[----:B------:R-:W-:-:S04]  /*0360*/  IMAD R3, R3, UR10, RZ ;  /* 0x0000000a03037c24 */ /* 0x000fc8000f8e02ff */
[C---:B------:R-:W-:Y:S02]  /*0370*/  IMAD R7, R14.reuse, UR11, R3 ;  /* 0x0000000b0e077c24 */ /* 0x040fe4000f8e0203 */
[----:B------:R-:W-:-:S04]  /*0380*/  IMAD.WIDE.U32 R14, R14, UR10, R4 ;  /* 0x0000000a0e0e7c25 */ /* 0x000fc8000f8e0004 */
[----:B------:R-:W-:Y:S02]  /*0390*/  IMAD.MOV.U32 R3, RZ, RZ, RZ ;  /* 0x000000ffff037224 */ /* 0x000fe400078e00ff */
[----:B------:R-:W-:Y:S01]  /*03a0*/  IMAD.IADD R5, R15, 0x1, R7 ;  /* 0x000000010f057824 */ /* 0x000fe200078e0207 */
[----:B-1234-:R-:W-:Y:S06]  /*03b0*/  @P0 BRA `(.L_x_3) ;  /* 0x0000000800380947 */ /* 0x01efec0003800000 */
[----:B------:R-:W0:Y:S01]  /*03c0*/  LDC R7, c[0x0][0x360] ;  /* 0x0000d800ff077b82 */ /* 0x000e220000000800 */
[----:B------:R-:W-:Y:S01]  /*03d0*/  BSSY.RECONVERGENT B1, `(.L_x_4) ;  /* 0x0000028000017945 */ /* 0x000fe20003800200 */
[----:B0-----:R-:W-:-:S04]  /*03e0*/  IADD3 R8, P1, PT, R7, R2, RZ ;  /* 0x0000000207087210 */ /* 0x001fc80007f3e0ff */
[----:B------:R-:W-:Y:S02]  /*03f0*/  IADD3.X R11, PT, PT, RZ, R3, RZ, P1, !PT ;  /* 0x00000003ff0b7210 */ /* 0x000fe40000ffe4ff */
[C---:B------:R-:W-:Y:S02]  /*0400*/  ISETP.GE.U32.AND P0, PT, R8.reuse, UR10, PT ;  /* 0x0000000a08007c0c */ /* 0x040fe4000bf06070 */
[----:B------:R-:W-:Y:S02]  /*0410*/  ISETP.GT.U32.AND P1, PT, R8, UR10, PT ;  /* 0x0000000a08007c0c */ /* 0x000fe4000bf24070 */
[C---:B------:R-:W-:Y:S02]  /*0420*/  ISETP.GE.U32.AND.EX P0, PT, R11.reuse, UR11, PT, P0 ;  /* 0x0000000b0b007c0c */ /* 0x040fe4000bf06100 */
[----:B------:R-:W-:Y:S02]  /*0430*/  ISETP.GT.U32.AND.EX P1, PT, R11, UR11, PT, P1 ;  /* 0x0000000b0b007c0c */ /* 0x000fe4000bf24110 */
[----:B------:R-:W-:-:S02]  /*0440*/  SEL R6, RZ, 0x1, P0 ;  /* 0x00000001ff067807 */ /* 0x000fc40000000000 */
[----:B------:R-:W-:Y:S02]  /*0450*/  SEL R9, R8, UR10, P1 ;  /* 0x0000000a08097c07 */ /* 0x000fe40008800000 */
[----:B------:R-:W-:Y:S02]  /*0460*/  SEL R4, R11, UR11, P1 ;  /* 0x0000000b0b047c07 */ /* 0x000fe40008800000 */
[----:B------:R-:W-:-:S04]  /*0470*/  IADD3 R16, P0, P1, R9, -R8, -R6 ;  /* 0x8000000809107210 */ /* 0x000fc8000791e806 */
[----:B------:R-:W-:-:S04]  /*0480*/  IADD3.X R9, PT, PT, R4, -0x1, ~R11, P0, P1 ;  /* 0xffffffff04097810 */ /* 0x000fc800007e2c0b */
[----:B------:R-:W-:-:S13]  /*0490*/  ISETP.NE.U32.AND P0, PT, R9, RZ, PT ;  /* 0x000000ff0900720c */ /* 0x000fda0003f05070 */
[----:B------:R-:W-:Y:S05]  /*04a0*/  @P0 BRA `(.L_x_5) ;  /* 0x0000000000500947 */ /* 0x000fea0003800000 */
[----:B------:R-:W0:Y:S01]  /*04b0*/  I2F.U32.RP R4, R7 ;  /* 0x0000000700047306 */ /* 0x000e220000209000 */
[----:B------:R-:W-:-:S07]  /*04c0*/  ISETP.NE.U32.AND P2, PT, R7, RZ, PT ;  /* 0x000000ff0700720c */ /* 0x000fce0003f45070 */
[----:B0-----:R-:W0:Y:S02]  /*04d0*/  MUFU.RCP R4, R4 ;  /* 0x0000000400047308 */ /* 0x001e240000001000 */
[----:B0-----:R-:W-:-:S06]  /*04e0*/  VIADD R8, R4, 0xffffffe ;  /* 0x0ffffffe04087836 */ /* 0x001fcc0000000000 */
[----:B------:R0:W1:Y:S02]  /*04f0*/  F2I.FTZ.U32.TRUNC.NTZ R9, R8 ;  /* 0x0000000800097305 */ /* 0x000064000021f000 */
[----:B0-----:R-:W-:Y:S02]  /*0500*/  IMAD.MOV.U32 R8, RZ, RZ, RZ ;  /* 0x000000ffff087224 */ /* 0x001fe400078e00ff */
[----:B-1----:R-:W-:-:S04]  /*0510*/  IMAD.MOV R10, RZ, RZ, -R9 ;  /* 0x000000ffff0a7224 */ /* 0x002fc800078e0a09 */
[----:B------:R-:W-:-:S04]  /*0520*/  IMAD R11, R10, R7, RZ ;  /* 0x000000070a0b7224 */ /* 0x000fc800078e02ff */
[----:B------:R-:W-:-:S06]  /*0530*/  IMAD.HI.U32 R9, R9, R11, R8 ;  /* 0x0000000b09097227 */ /* 0x000fcc00078e0008 */
[----:B------:R-:W-:-:S04]  /*0540*/  IMAD.HI.U32 R8, R9, R16, RZ ;  /* 0x0000001009087227 */ /* 0x000fc800078e00ff */
[----:B------:R-:W-:Y:S02]  /*0550*/  IMAD.MOV R10, RZ, RZ, -R8 ;  /* 0x000000ffff0a7224 */ /* 0x000fe400078e0a08 */
[----:B------:R-:W-:Y:S02]  /*0560*/  IMAD.MOV.U32 R9, RZ, RZ, RZ ;  /* 0x000000ffff097224 */ /* 0x000fe400078e00ff */
[----:B------:R-:W-:-:S05]  /*0570*/  IMAD R10, R7, R10, R16 ;  /* 0x0000000a070a7224 */ /* 0x000fca00078e0210 */
[----:B------:R-:W-:-:S13]  /*0580*/  ISETP.GE.U32.AND P0, PT, R10, R7, PT ;  /* 0x000000070a00720c */ /* 0x000fda0003f06070 */
[----:B------:R-:W-:Y:S01]  /*0590*/  @P0 IADD3 R10, PT, PT, R10, -R7, RZ ;  /* 0x800000070a0a0210 */ /* 0x000fe20007ffe0ff */
[----:B------:R-:W-:-:S03]  /*05a0*/  @P0 VIADD R8, R8, 0x1 ;  /* 0x0000000108080836 */ /* 0x000fc60000000000 */
[----:B------:R-:W-:-:S13]  /*05b0*/  ISETP.GE.U32.AND P1, PT, R10, R7, PT ;  /* 0x000000070a00720c */ /* 0x000fda0003f26070 */
[----:B------:R-:W-:Y:S01]  /*05c0*/  @P1 VIADD R8, R8, 0x1 ;  /* 0x0000000108081836 */ /* 0x000fe20000000000 */
[----:B------:R-:W-:Y:S01]  /*05d0*/  @!P2 LOP3.LUT R8, RZ, R7, RZ, 0x33, !PT ;  /* 0x00000007ff08a212 */ /* 0x000fe200078e33ff */
[----:B------:R-:W-:Y:S06]  /*05e0*/  BRA `(.L_x_6) ;  /* 0x0000000000187947 */ /* 0x000fec0003800000 */
.L_x_5:
[----:B------:R-:W-:Y:S01]  /*05f0*/  IMAD.MOV.U32 R8, RZ, RZ, R16 ;  /* 0x000000ffff087224 */ /* 0x000fe200078e0010 */
[----:B------:R-:W-:Y:S02]  /*0600*/  MOV R10, R7 ;  /* 0x00000007000a7202 */ /* 0x000fe40000000f00 */
[----:B------:R-:W-:-:S07]  /*0610*/  MOV R4, 0x630 ;  /* 0x0000063000047802 */ /* 0x000fce0000000f00 */
[----:B------:R-:W-:Y:S05]  /*0620*/  CALL.REL.NOINC `($__internal_1_$__cuda_sm20_div_u64) ;  /* 0x0000001c00247944 */ /* 0x000fea0003c00000 */
[----:B------:R-:W-:Y:S02]  /*0630*/  IMAD.MOV.U32 R8, RZ, RZ, R10 ;  /* 0x000000ffff087224 */ /* 0x000fe400078e000a */
[----:B------:R-:W-:-:S07]  /*0640*/  IMAD.MOV.U32 R9, RZ, RZ, R11 ;  /* 0x000000ffff097224 */ /* 0x000fce00078e000b */
.L_x_6:
[----:B------:R-:W-:Y:S05]  /*0650*/  BSYNC.RECONVERGENT B1 ;  /* 0x0000000000017941 */ /* 0x000fea0003800200 */
.L_x_4:
[----:B------:R-:W-:Y:S01]  /*0660*/  IADD3 R4, P0, PT, R8, R6, RZ ;  /* 0x0000000608047210 */ /* 0x000fe20007f1e0ff */
[----:B------:R-:W-:Y:S01]  /*0670*/  BSSY.RECONVERGENT B1, `(.L_x_7) ;  /* 0x0000035000017945 */ /* 0x000fe20003800200 */
[----:B------:R-:W-:Y:S01]  /*0680*/  IMAD.MOV.U32 R23, RZ, RZ, RZ ;  /* 0x000000ffff177224 */ /* 0x000fe200078e00ff */
[----:B------:R-:W-:Y:S02]  /*0690*/  MOV R22, R2 ;  /* 0x0000000200167202 */ /* 0x000fe40000000f00 */
[C---:B------:R-:W-:Y:S01]  /*06a0*/  LOP3.LUT R6, R4.reuse, 0x3, RZ, 0xc0, !PT ;  /* 0x0000000304067812 */ /* 0x040fe200078ec0ff */
[----:B------:R-:W-:Y:S01]  /*06b0*/  IMAD.X R8, RZ, RZ, R9, P0 ;  /* 0x000000ffff087224 */ /* 0x000fe200000e0609 */
[----:B------:R-:W-:Y:S02]  /*06c0*/  ISETP.GE.U32.AND P0, PT, R4, 0x3, PT ;  /* 0x000000030400780c */ /* 0x000fe40003f06070 */
[----:B------:R-:W-:Y:S01]  /*06d0*/  ISETP.NE.U32.AND P1, PT, R6, 0x3, PT ;  /* 0x000000030600780c */ /* 0x000fe20003f25070 */
[----:B------:R-:W-:Y:S01]  /*06e0*/  IMAD.MOV.U32 R6, RZ, RZ, R3 ;  /* 0x000000ffff067224 */ /* 0x000fe200078e0003 */
[----:B------:R-:W-:-:S02]  /*06f0*/  ISETP.GE.U32.AND.EX P0, PT, R8, RZ, PT, P0 ;  /* 0x000000ff0800720c */ /* 0x000fc40003f06100 */
[----:B------:R-:W-:-:S13]  /*0700*/  ISETP.NE.AND.EX P1, PT, RZ, RZ, PT, P1 ;  /* 0x000000ffff00720c */ /* 0x000fda0003f25310 */
[----:B------:R-:W-:Y:S05]  /*0710*/  @!P1 BRA `(.L_x_8) ;  /* 0x0000000000a89947 */ /* 0x000fea0003800000 */
[----:B------:R-:W0:Y:S01]  /*0720*/  LDCU.64 UR6, c[0x0][0x398] ;  /* 0x00007300ff0677ac */ /* 0x000e220008000a00 */
[----:B------:R-:W-:Y:S01]  /*0730*/  IADD3 R16, PT, PT, R4, 0x1, RZ ;  /* 0x0000000104107810 */ /* 0x000fe20007ffe0ff */
[----:B------:R-:W-:Y:S01]  /*0740*/  IMAD.MOV.U32 R23, RZ, RZ, RZ ;  /* 0x000000ffff177224 */ /* 0x000fe200078e00ff */
[----:B------:R-:W1:Y:S02]  /*0750*/  LDCU.64 UR12, c[0x0][0x3a0] ;  /* 0x00007400ff0c77ac */ /* 0x000e640008000a00 */
[----:B------:R-:W-:Y:S01]  /*0760*/  LOP3.LUT R16, R16, 0x3, RZ, 0xc0, !PT ;  /* 0x0000000310107812 */ /* 0x000fe200078ec0ff */
[----:B------:R-:W-:Y:S01]  /*0770*/  IMAD.MOV.U32 R22, RZ, RZ, R2 ;  /* 0x000000ffff167224 */ /* 0x000fe200078e0002 */
[----:B0-----:R-:W-:-:S04]  /*0780*/  UIADD3 UR5, UP0, UPT, UR6, -0x1, URZ ;  /* 0xffffffff06057890 */ /* 0x001fc8000ff1e0ff */
[----:B------:R-:W-:Y:S02]  /*0790*/  UIADD3.X UR6, UPT, UPT, UR7, -0x1, URZ, UP0, !UPT ;  /* 0xffffffff07067890 */ /* 0x000fe400087fe4ff */
[----:B------:R-:W-:Y:S02]  /*07a0*/  IMAD R9, R13, UR5, RZ ;  /* 0x000000050d097c24 */ /* 0x000fe4000f8e02ff */
[----:B------:R-:W-:-:S04]  /*07b0*/  IMAD.WIDE.U32 R10, R12, UR5, R2 ;  /* 0x000000050c0a7c25 */ /* 0x000fc8000f8e0002 */
[----:B------:R-:W-:-:S03]  /*07c0*/  IMAD R9, R12, UR6, R9 ;  /* 0x000000060c097c24 */ /* 0x000fc6000f8e0209 */
[----:B------:R-:W0:Y:S01]  /*07d0*/  LDCU.64 UR6, c[0x0][0x380] ;  /* 0x00007000ff0677ac */ /* 0x000e220008000a00 */
[----:B------:R-:W-:Y:S02]  /*07e0*/  IMAD.IADD R6, R11, 0x1, R9 ;  /* 0x000000010b067824 */ /* 0x000fe400078e0209 */
[----:B-1----:R-:W-:-:S04]  /*07f0*/  IMAD.WIDE.U32 R8, R10, UR12, RZ ;  /* 0x0000000c0a087c25 */ /* 0x002fc8000f8e00ff */
[----:B------:R-:W-:Y:S02]  /*0800*/  IMAD R11, R6, UR12, RZ ;  /* 0x0000000c060b7c24 */ /* 0x000fe4000f8e02ff */
[----:B------:R-:W-:Y:S02]  /*0810*/  IMAD.SHL.U32 R19, R8, 0x4, RZ ;  /* 0x0000000408137824 */ /* 0x000fe400078e00ff */
[----:B------:R-:W-:Y:S02]  /*0820*/  IMAD R11, R10, UR13, R11 ;  /* 0x0000000d0a0b7c24 */ /* 0x000fe4000f8e020b */
[----:B------:R-:W-:Y:S01]  /*0830*/  IMAD.MOV.U32 R6, RZ, RZ, R3 ;  /* 0x000000ffff067224 */ /* 0x000fe200078e0003 */
[----:B------:R-:W-:Y:S01]  /*0840*/  LEA R19, P1, R0, R19, 0x2 ;  /* 0x0000001300137211 */ /* 0x000fe200078210ff */
[----:B------:R-:W-:-:S03]  /*0850*/  IMAD.IADD R11, R9, 0x1, R11 ;  /* 0x00000001090b7824 */ /* 0x000fc600078e020b */
[----:B0-----:R-:W-:Y:S02]  /*0860*/  IADD3 R19, P2, PT, R19, UR6, RZ ;  /* 0x0000000613137c10 */ /* 0x001fe4000ff5e0ff */
[----:B------:R-:W-:Y:S01]  /*0870*/  SHF.L.U64.HI R11, R8, 0x2, R11 ;  /* 0x00000002080b7819 */ /* 0x000fe2000001020b */
[----:B------:R-:W-:-:S03]  /*0880*/  IMAD.WIDE.U32 R8, R7, UR12, RZ ;  /* 0x0000000c07087c25 */ /* 0x000fc6000f8e00ff */
[----:B------:R-:W-:Y:S01]  /*0890*/  LEA.HI.X R18, R0, R11, RZ, 0x2, P1 ;  /* 0x0000000b00127211 */ /* 0x000fe200008f14ff */
[----:B------:R-:W-:Y:S01]  /*08a0*/  IMAD R21, R7, UR13, R9 ;  /* 0x0000000d07157c24 */ /* 0x000fe2000f8e0209 */
[----:B------:R-:W-:Y:S02]  /*08b0*/  IADD3 R16, P1, PT, RZ, -R16, RZ ;  /* 0x80000010ff107210 */ /* 0x000fe40007f3e0ff */
[----:B------:R-:W-:Y:S02]  /*08c0*/  IADD3.X R18, PT, PT, R18, UR7, RZ, P2, !PT ;  /* 0x0000000712127c10 */ /* 0x000fe400097fe4ff */
[----:B------:R-:W-:Y:S01]  /*08d0*/  SHF.L.U64.HI R21, R8, 0x2, R21 ;  /* 0x0000000208157819 */ /* 0x000fe20000010215 */
[----:B------:R-:W-:-:S08]  /*08e0*/  IMAD.X R17, RZ, RZ, -0x1, P1 ;  /* 0xffffffffff117424 */ /* 0x000fd000008e06ff */
.L_x_9:
[----:B------:R-:W-:Y:S01]  /*08f0*/  MOV R10, R19 ;  /* 0x00000013000a7202 */ /* 0x000fe20000000f00 */
[----:B------:R-:W-:-:S05]  /*0900*/  IMAD.MOV.U32 R11, RZ, RZ, R18 ;  /* 0x000000ffff0b7224 */ /* 0x000fca00078e0012 */
[----:B------:R-:W2:Y:S01]  /*0910*/  LDG.E R4, desc[UR8][R10.64] ;  /* 0x000000080a047981 */ /* 0x000ea2000c1e1900 */
[----:B------:R-:W-:Y:S02]  /*0920*/  IADD3 R16, P1, PT, R16, 0x1, RZ ;  /* 0x0000000110107810 */ /* 0x000fe40007f3e0ff */
[----:B------:R-:W-:Y:S02]  /*0930*/  IADD3 R22, P2, PT, R7, R22, RZ ;  /* 0x0000001607167210 */ /* 0x000fe40007f5e0ff */
[----:B------:R-:W-:Y:S01]  /*0940*/  LEA R19, P3, R8, R19, 0x2 ;  /* 0x0000001308137211 */ /* 0x000fe200078610ff */
[----:B------:R-:W-:Y:S01]  /*0950*/  IMAD.X R17, RZ, RZ, R17, P1 ;  /* 0x000000ffff117224 */ /* 0x000fe200008e0611 */
[----:B------:R-:W-:Y:S01]  /*0960*/  ISETP.NE.U32.AND P1, PT, R16, RZ, PT ;  /* 0x000000ff1000720c */ /* 0x000fe20003f25070 */
[----:B------:R-:W-:Y:S02]  /*0970*/  IMAD.X R6, RZ, RZ, R6, P2 ;  /* 0x000000ffff067224 */ /* 0x000fe400010e0606 */
[----:B------:R-:W-:Y:S01]  /*0980*/  IMAD.X R18, R18, 0x1, R21, P3 ;  /* 0x0000000112127824 */ /* 0x000fe200018e0615 */
[----:B------:R-:W-:Y:S01]  /*0990*/  ISETP.NE.AND.EX P1, PT, R17, RZ, PT, P1 ;  /* 0x000000ff1100720c */ /* 0x000fe20003f25310 */
[----:B--2---:R-:W-:-:S12]  /*09a0*/  FFMA R23, R4, R4, R23 ;  /* 0x0000000404177223 */ /* 0x004fd80000000017 */
[----:B------:R-:W-:Y:S05]  /*09b0*/  @P1 BRA `(.L_x_9) ;  /* 0xfffffffc00cc1947 */ /* 0x000fea000383ffff */
.L_x_8:
[----:B------:R-:W-:Y:S05]  /*09c0*/  BSYNC.RECONVERGENT B1 ;  /* 0x0000000000017941 */ /* 0x000fea0003800200 */
.L_x_7:
[----:B------:R-:W-:Y:S05]  /*09d0*/  @!P0 BRA `(.L_x_3) ;  /* 0x0000000000b08947 */ /* 0x000fea0003800000 */
.L_x_10:
[C---:B------:R-:W-:Y:S01]  /*09e0*/  IADD3 R18, P0, PT, R7.reuse, R22, RZ ;  /* 0x0000001607127210 */ /* 0x040fe20007f1e0ff */
[----:B------:R-:W-:Y:S02]  /*09f0*/  IMAD R9, R6, UR14, RZ ;  /* 0x0000000e06097c24 */ /* 0x000fe4000f8e02ff */
[----:B------:R-:W-:Y:S01]  /*0a00*/  IMAD.MOV.U32 R4, RZ, RZ, R14 ;  /* 0x000000ffff047224 */ /* 0x000fe200078e000e */
[----:B------:R-:W-:Y:S01]  /*0a10*/  IADD3.X R6, PT, PT, RZ, R6, RZ, P0, !PT ;  /* 0x00000006ff067210 */ /* 0x000fe200007fe4ff */
[C---:B------:R-:W-:Y:S01]  /*0a20*/  IMAD R21, R22.reuse, UR15, R9 ;  /* 0x0000000f16157c24 */ /* 0x040fe2000f8e0209 */
[----:B------:R-:W-:Y:S01]  /*0a30*/  IADD3 R9, P0, PT, R7, R18, RZ ;  /* 0x0000001207097210 */ /* 0x000fe20007f1e0ff */
[----:B------:R-:W-:-:S03]  /*0a40*/  IMAD.WIDE.U32 R16, R22, UR14, R4 ;  /* 0x0000000e16107c25 */ /* 0x000fc6000f8e0004 */
[----:B------:R-:W-:Y:S01]  /*0a50*/  IADD3 R22, P2, PT, R7, R9, RZ ;  /* 0x0000000907167210 */ /* 0x000fe20007f5e0ff */
[----:B------:R-:W-:Y:S02]  /*0a60*/  IMAD R11, R6, UR14, RZ ;  /* 0x0000000e060b7c24 */ /* 0x000fe4000f8e02ff */
[----:B------:R-:W-:Y:S01]  /*0a70*/  IMAD.X R6, RZ, RZ, R6, P0 ;  /* 0x000000ffff067224 */ /* 0x000fe200000e0606 */
[----:B------:R-:W-:Y:S01]  /*0a80*/  LEA R10, P0, R16, UR16, 0x2 ;  /* 0x00000010100a7c11 */ /* 0x000fe2000f8010ff */
[C---:B------:R-:W-:Y:S02]  /*0a90*/  IMAD R11, R18.reuse, UR15, R11 ;  /* 0x0000000f120b7c24 */ /* 0x040fe4000f8e020b */
[----:B------:R-:W-:-:S04]  /*0aa0*/  IMAD.WIDE.U32 R18, R18, UR14, R4 ;  /* 0x0000000e12127c25 */ /* 0x000fc8000f8e0004 */
[----:B------:R-:W-:Y:S01]  /*0ab0*/  IMAD.IADD R17, R17, 0x1, R21 ;  /* 0x0000000111117824 */ /* 0x000fe200078e0215 */
[----:B------:R-:W-:Y:S01]  /*0ac0*/  IADD3 R19, PT, PT, R19, R11, RZ ;  /* 0x0000000b13137210 */ /* 0x000fe20007ffe0ff */
[----:B------:R-:W-:Y:S01]  /*0ad0*/  IMAD R20, R6, UR14, RZ ;  /* 0x0000000e06147c24 */ /* 0x000fe2000f8e02ff */
[----:B------:R-:W-:Y:S01]  /*0ae0*/  LEA R8, P1, R18, UR16, 0x2 ;  /* 0x0000001012087c11 */ /* 0x000fe2000f8210ff */
[----:B------:R-:W-:Y:S01]  /*0af0*/  IMAD.X R6, RZ, RZ, R6, P2 ;  /* 0x000000ffff067224 */ /* 0x000fe200010e0606 */
[----:B------:R-:W-:Y:S01]  /*0b00*/  LEA.HI.X R11, R16, UR17, R17, 0x2, P0 ;  /* 0x00000011100b7c11 */ /* 0x000fe200080f1411 */
[----:B------:R-:W-:-:S04]  /*0b10*/  IMAD.WIDE.U32 R16, R9, UR14, R4 ;  /* 0x0000000e09107c25 */ /* 0x000fc8000f8e0004 */
[----:B------:R-:W-:Y:S01]  /*0b20*/  IMAD R21, R9, UR15, R20 ;  /* 0x0000000f09157c24 */ /* 0x000fe2000f8e0214 */
[----:B------:R-:W-:Y:S01]  /*0b30*/  LEA.HI.X R9, R18, UR17, R19, 0x2, P1 ;  /* 0x0000001112097c11 */ /* 0x000fe200088f1413 */
[----:B------:R-:W-:Y:S01]  /*0b40*/  IMAD R25, R6, UR14, RZ ;  /* 0x0000000e06197c24 */ /* 0x000fe2000f8e02ff */
[----:B------:R-:W-:Y:S01]  /*0b50*/  LEA R20, P0, R16, UR16, 0x2 ;  /* 0x0000001010147c11 */ /* 0x000fe2000f8010ff */
[----:B------:R-:W-:Y:S01]  /*0b60*/  IMAD.IADD R17, R17, 0x1, R21 ;  /* 0x0000000111117824 */ /* 0x000fe200078e0215 */
[----:B------:R-:W2:Y:S01]  /*0b70*/  LDG.E R10, desc[UR8][R10.64] ;  /* 0x000000080a0a7981 */ /* 0x000ea2000c1e1900 */
[----:B------:R-:W-:-:S03]  /*0b80*/  IMAD.WIDE.U32 R18, R22, UR14, R4 ;  /* 0x0000000e16127c25 */ /* 0x000fc6000f8e0004 */
[----:B------:R-:W3:Y:S01]  /*0b90*/  LDG.E R8, desc[UR8][R8.64] ;  /* 0x0000000808087981 */ /* 0x000ee2000c1e1900 */
[----:B------:R-:W-:Y:S01]  /*0ba0*/  IMAD R25, R22, UR15, R25 ;  /* 0x0000000f16197c24 */ /* 0x000fe2000f8e0219 */
[----:B------:R-:W-:Y:S02]  /*0bb0*/  LEA.HI.X R21, R16, UR17, R17, 0x2, P0 ;  /* 0x0000001110157c11 */ /* 0x000fe400080f1411 */
[C---:B------:R-:W-:Y:S01]  /*0bc0*/  LEA R16, P0, R18.reuse, UR16, 0x2 ;  /* 0x0000001012107c11 */ /* 0x040fe2000f8010ff */
[----:B------:R-:W-:Y:S02]  /*0bd0*/  IMAD.IADD R17, R19, 0x1, R25 ;  /* 0x0000000113117824 */ /* 0x000fe400078e0219 */
[----:B------:R-:W4:Y:S03]  /*0be0*/  LDG.E R20, desc[UR8][R20.64] ;  /* 0x0000000814147981 */ /* 0x000f26000c1e1900 */
[----:B------:R-:W-:-:S05]  /*0bf0*/  LEA.HI.X R17, R18, UR17, R17, 0x2, P0 ;  /* 0x0000001112117c11 */ /* 0x000fca00080f1411 */
[----:B------:R-:W5:Y:S01]  /*0c00*/  LDG.E R16, desc[UR8][R16.64] ;  /* 0x0000000810107981 */ /* 0x000f62000c1e1900 */
[----:B------:R-:W-:-:S05]  /*0c10*/  IADD3 R22, P0, PT, R7, R22, RZ ;  /* 0x0000001607167210 */ /* 0x000fca0007f1e0ff */
[----:B------:R-:W-:Y:S01]  /*0c20*/  IMAD.X R6, RZ, RZ, R6, P0 ;  /* 0x000000ffff067224 */ /* 0x000fe200000e0606 */
[----:B------:R-:W-:-:S04]  /*0c30*/  ISETP.GE.U32.AND P0, PT, R22, UR18, PT ;  /* 0x0000001216007c0c */ /* 0x000fc8000bf06070 */
[----:B------:R-:W-:Y:S01]  /*0c40*/  ISETP.GE.AND.EX P0, PT, R6, UR19, PT, P0 ;  /* 0x0000001306007c0c */ /* 0x000fe2000bf06300 */
[----:B--2---:R-:W-:-:S04]  /*0c50*/  FFMA R23, R10, R10, R23 ;  /* 0x0000000a0a177223 */ /* 0x004fc80000000017 */
[----:B---3--:R-:W-:-:S04]  /*0c60*/  FFMA R23, R8, R8, R23 ;  /* 0x0000000808177223 */ /* 0x008fc80000000017 */
[----:B----4-:R-:W-:-:S04]  /*0c70*/  FFMA R23, R20, R20, R23 ;  /* 0x0000001414177223 */ /* 0x010fc80000000017 */
[----:B-----5:R-:W-:Y:S01]  /*0c80*/  FFMA R23, R16, R16, R23 ;  /* 0x0000001010177223 */ /* 0x020fe20000000017 */
[----:B------:R-:W-:Y:S06]  /*0c90*/  @!P0 BRA `(.L_x_10) ;  /* 0xfffffffc00508947 */ /* 0x000fec000383ffff */
.L_x_3:
[----:B------:R-:W-:Y:S05]  /*0ca0*/  BSYNC.RECONVERGENT B0 ;  /* 0x0000000000007941 */ /* 0x000fea0003800200 */
.L_x_2:
[----:B------:R-:W0:Y:S01]  /*0cb0*/  SHFL.DOWN PT, R4, R23, 0x10, 0x1f ;  /* 0x0a001f0017047f89 */ /* 0x000e2200000e0000 */
[----:B------:R-:W-:-:S13]  /*0cc0*/  LOP3.LUT P0, R16, R2, 0x1f, RZ, 0xc0, !PT ;  /* 0x0000001f02107812 */ /* 0x000fda000780c0ff */
[----:B------:R-:W1:Y:S01]  /*0cd0*/  @!P0 S2R R11, SR_CgaCtaId ;  /* 0x00000000000b8919 */ /* 0x000e620000008800 */
[----:B------:R-:W-:-:S05]  /*0ce0*/  @!P0 MOV R10, 0x400 ;  /* 0x00000400000a8802 */ /* 0x000fca0000000f00 */
[----:B------:R-:W-:Y:S02]  /*0cf0*/  @!P0 VIADD R10, R10, 0x4 ;  /* 0x000000040a0a8836 */ /* 0x000fe40000000000 */
[----:B0-----:R-:W-:-:S05]  /*0d00*/  FADD R4, R4, R23 ;  /* 0x0000001704047221 */ /* 0x001fca0000000000 */
[----:B------:R-:W0:Y:S01]  /*0d10*/  SHFL.DOWN PT, R7, R4, 0x8, 0x1f ;  /* 0x09001f0004077f89 */ /* 0x000e2200000e0000 */
[----:B-1----:R-:W-:-:S04]  /*0d20*/  @!P0 LEA R11, R11, R10, 0x18 ;  /* 0x0000000a0b0b8211 */ /* 0x002fc800078ec0ff */
[----:B------:R-:W-:Y:S01]  /*0d30*/  @!P0 LEA.HI R11, R2, R11, RZ, 0x1d ;  /* 0x0000000b020b8211 */ /* 0x000fe200078fe8ff */
[----:B0-----:R-:W-:Y:S01]  /*0d40*/  FADD R7, R4, R7 ;  /* 0x0000000704077221 */ /* 0x001fe20000000000 */
[----:B------:R-:W-:-:S04]  /*0d50*/  HFMA2 R4, -RZ, RZ, 0, 0 ;  /* 0x00000000ff047431 */ /* 0x000fc800000001ff */
[----:B------:R-:W0:Y:S02]  /*0d60*/  SHFL.DOWN PT, R6, R7, 0x4, 0x1f ;  /* 0x08801f0007067f89 */ /* 0x000e2400000e0000 */
[----:B0-----:R-:W-:-:S05]  /*0d70*/  FADD R6, R7, R6 ;  /* 0x0000000607067221 */ /* 0x001fca0000000000 */
[----:B------:R-:W0:Y:S02]  /*0d80*/  SHFL.DOWN PT, R9, R6, 0x2, 0x1f ;  /* 0x08401f0006097f89 */ /* 0x000e2400000e0000 */
[----:B0-----:R-:W-:-:S05]  /*0d90*/  FADD R9, R6, R9 ;  /* 0x0000000906097221 */ /* 0x001fca0000000000 */
[----:B------:R-:W0:Y:S02]  /*0da0*/  SHFL.DOWN PT, R8, R9, 0x1, 0x1f ;  /* 0x08201f0009087f89 */ /* 0x000e2400000e0000 */
[----:B0-----:R-:W-:-:S05]  /*0db0*/  FADD R8, R9, R8 ;  /* 0x0000000809087221 */ /* 0x001fca0000000000 */
[----:B------:R0:W-:Y:S01]  /*0dc0*/  @!P0 STS [R11], R8 ;  /* 0x000000080b008388 */ /* 0x0001e20000000800 */
[----:B------:R-:W-:Y:S01]  /*0dd0*/  BAR.SYNC.DEFER_BLOCKING 0x0 ;  /* 0x0000000000007b1d */ /* 0x000fe20000010000 */
[----:B------:R-:W-:-:S13]  /*0de0*/  ISETP.GT.U32.AND P0, PT, R2, 0x1f, PT ;  /* 0x0000001f0200780c */ /* 0x000fda0003f04070 */
[----:B0-----:R-:W-:Y:S05]  /*0df0*/  @P0 BRA `(.L_x_11) ;  /* 0x00000000005c0947 */ /* 0x001fea0003800000 */
[----:B------:R-:W0:Y:S02]  /*0e00*/  LDCU UR5, c[0x0][0x360] ;  /* 0x00006c00ff0577ac */ /* 0x000e240008000800 */
[----:B0-----:R-:W-:-:S04]  /*0e10*/  UIADD3 UR5, UPT, UPT, UR5, 0x1f, URZ ;  /* 0x0000001f05057890 */ /* 0x001fc8000fffe0ff */
[----:B------:R-:W-:-:S06]  /*0e20*/  USHF.R.U32.HI UR5, URZ, 0x5, UR5 ;  /* 0x00000005ff057899 */ /* 0x000fcc0008011605 */
[----:B------:R-:W-:Y:S01]  /*0e30*/  ISETP.GE.U32.AND P0, PT, R16, UR5, PT ;  /* 0x0000000510007c0c */ /* 0x000fe2000bf06070 */
[----:B------:R-:W-:-:S12]  /*0e40*/  UMOV UR5, 0xffffffff ;  /* 0xffffffff00057882 */ /* 0x000fd80000000000 */
[----:B------:R-:W0:Y:S01]  /*0e50*/  @!P0 S2R R7, SR_CgaCtaId ;  /* 0x0000000000078919 */ /* 0x000e220000008800 */
[----:B------:R-:W-:-:S05]  /*0e60*/  @!P0 MOV R4, 0x400 ;  /* 0x0000040000048802 */ /* 0x000fca0000000f00 */
[----:B------:R-:W-:-:S05]  /*0e70*/  @!P0 VIADD R4, R4, 0x4 ;  /* 0x0000000404048836 */ /* 0x000fca0000000000 */
[----:B0-----:R-:W-:Y:S01]  /*0e80*/  @!P0 LEA R7, R7, R4, 0x18 ;  /* 0x0000000407078211 */ /* 0x001fe200078ec0ff */
[----:B------:R-:W-:-:S04]  /*0e90*/  IMAD.MOV.U32 R4, RZ, RZ, RZ ;  /* 0x000000ffff047224 */ /* 0x000fc800078e00ff */
[----:B------:R-:W-:-:S05]  /*0ea0*/  @!P0 IMAD R6, R16, 0x4, R7 ;  /* 0x0000000410068824 */ /* 0x000fca00078e0207 */
[----:B------:R0:W1:Y:S01]  /*0eb0*/  @!P0 LDS R4, [R6] ;  /* 0x0000000006048984 */ /* 0x0000620000000800 */
[----:B------:R-:W-:Y:S05]  /*0ec0*/  BRA.DIV UR5, `(.L_x_12) ;  /* 0x0000000e05447947 */ /* 0x000fea000b800000 */
[----:B-1----:R-:W1:Y:S02]  /*0ed0*/  SHFL.DOWN PT, R7, R4, 0x10, 0x1f ;  /* 0x0a001f0004077f89 */ /* 0x002e6400000e0000 */
[----:B-1----:R-:W-:-:S05]  /*0ee0*/  FADD R7, R7, R4 ;  /* 0x0000000407077221 */ /* 0x002fca0000000000 */
[----:B0-----:R-:W0:Y:S02]  /*0ef0*/  SHFL.DOWN PT, R6, R7, 0x8, 0x1f ;  /* 0x09001f0007067f89 */ /* 0x001e2400000e0000 */
[----:B0-----:R-:W-:-:S05]  /*0f00*/  FADD R6, R7, R6 ;  /* 0x0000000607067221 */ /* 0x001fca0000000000 */
[----:B------:R-:W0:Y:S02]  /*0f10*/  SHFL.DOWN PT, R9, R6, 0x4, 0x1f ;  /* 0x08801f0006097f89 */ /* 0x000e2400000e0000 */
[----:B0-----:R-:W-:-:S05]  /*0f20*/  FADD R9, R6, R9 ;  /* 0x0000000906097221 */ /* 0x001fca0000000000 */
[----:B------:R-:W0:Y:S02]  /*0f30*/  SHFL.DOWN PT, R8, R9, 0x2, 0x1f ;  /* 0x08401f0009087f89 */ /* 0x000e2400000e0000 */
[----:B0-----:R-:W-:-:S05]  /*0f40*/  FADD R8, R9, R8 ;  /* 0x0000000809087221 */ /* 0x001fca0000000000 */
[----:B------:R0:W1:Y:S02]  /*0f50*/  SHFL.DOWN PT, R11, R8, 0x1, 0x1f ;  /* 0x08201f00080b7f89 */ /* 0x00006400000e0000 */
.L_x_28:
[----:B-1----:R-:W-:-:S07]  /*0f60*/  FADD R4, R8, R11 ;  /* 0x0000000b08047221 */ /* 0x002fce0000000000 */
.L_x_11:
[----:B------:R-:W-:Y:S05]  /*0f70*/  WARPSYNC.ALL ;  /* 0x0000000000007948 */ /* 0x000fea0003800000 */
[----:B------:R-:W-:Y:S01]  /*0f80*/  ISETP.NE.AND P0, PT, R2, RZ, PT ;  /* 0x000000ff0200720c */ /* 0x000fe20003f05270 */
[----:B------:R-:W1:Y:S01]  /*0f90*/  SHFL.IDX PT, R4, R4, RZ, 0x1f ;  /* 0x00001fff04047589 */ /* 0x000e6200000e0000 */
[----:B------:R-:W-:Y:S11]  /*0fa0*/  BSSY.RECONVERGENT B0, `(.L_x_13) ;  /* 0x0000019000007945 */ /* 0x000ff60003800200 */
[----:B------:R-:W-:Y:S05]  /*0fb0*/  @P0 BRA `(.L_x_14) ;  /* 0x00000000005c0947 */ /* 0x000fea0003800000 */
[----:B------:R-:W2:Y:S02]  /*0fc0*/  LDCU.64 UR6, c[0x0][0x398] ;  /* 0x00007300ff0677ac */ /* 0x000ea40008000a00 */
[----:B--2---:R-:W2:Y:S08]  /*0fd0*/  I2F.S64 R7, UR6 ;  /* 0x0000000600077d12 */ /* 0x004eb00008301400 */
[----:B--2---:R-:W2:Y:S08]  /*0fe0*/  MUFU.RCP R6, R7 ;  /* 0x0000000700067308 */ /* 0x004eb00000001000 */
[----:B-1----:R-:W1:Y:S01]  /*0ff0*/  FCHK P0, R4, R7 ;  /* 0x0000000704007302 */ /* 0x002e620000000000 */
[----:B--2---:R-:W-:-:S04]  /*1000*/  FFMA R9, -R7, R6, 1 ;  /* 0x3f80000007097423 */ /* 0x004fc80000000106 */
[----:B------:R-:W-:-:S04]  /*1010*/  FFMA R9, R6, R9, R6 ;  /* 0x0000000906097223 */ /* 0x000fc80000000006 */
[----:B------:R-:W-:-:S04]  /*1020*/  FFMA R6, R4, R9, RZ ;  /* 0x0000000904067223 */ /* 0x000fc800000000ff */
[----:B0-----:R-:W-:-:S04]  /*1030*/  FFMA R8, -R7, R6, R4 ;  /* 0x0000000607087223 */ /* 0x001fc80000000104 */
[----:B------:R-:W-:Y:S01]  /*1040*/  FFMA R6, R9, R8, R6 ;  /* 0x0000000809067223 */ /* 0x000fe20000000006 */
[----:B-1----:R-:W-:Y:S06]  /*1050*/  @!P0 BRA `(.L_x_15) ;  /* 0x00000000000c8947 */ /* 0x002fec0003800000 */
[----:B------:R-:W-:-:S07]  /*1060*/  MOV R6, 0x1080 ;  /* 0x0000108000067802 */ /* 0x000fce0000000f00 */
[----:B------:R-:W-:Y:S05]  /*1070*/  CALL.REL.NOINC `($__internal_2_$__cuda_sm3x_div_rn_noftz_f32_slowpath) ;  /* 0x0000001400a47944 */ /* 0x000fea0003c00000 */
[----:B------:R-:W-:-:S07]  /*1080*/  IMAD.MOV.U32 R6, RZ, RZ, R4 ;  /* 0x000000ffff067224 */ /* 0x000fce00078e0004 */
.L_x_15:
[----:B------:R-:W0:Y:S01]  /*1090*/  LDCU UR5, c[0x0][0x3a8] ;  /* 0x00007500ff0577ac */ /* 0x000e220008000800 */
[----:B------:R-:W1:Y:S01]  /*10a0*/  S2UR UR6, SR_CgaCtaId ;  /* 0x00000000000679c3 */ /* 0x000e620000008800 */
[----:B0-----:R-:W-:Y:S01]  /*10b0*/  FADD R6, R6, UR5 ;  /* 0x0000000506067e21 */ /* 0x001fe20008000000 */
[----:B------:R-:W-:-:S04]  /*10c0*/  UMOV UR5, 0x400 ;  /* 0x0000040000057882 */ /* 0x000fc80000000000 */
[----:B------:R-:W-:Y:S01]  /*10d0*/  FSETP.GEU.AND P0, PT, |R6|, 1.175494350822287508e-38, PT ;  /* 0x008000000600780b */ /* 0x000fe20003f0e200 */
[----:B-1----:R-:W-:-:S12]  /*10e0*/  ULEA UR5, UR6, UR5, 0x18 ;  /* 0x0000000506057291 */ /* 0x002fd8000f8ec0ff */
[----:B------:R-:W-:-:S04]  /*10f0*/  @!P0 FMUL R6, R6, 16777216 ;  /* 0x4b80000006068820 */ /* 0x000fc80000400000 */
[----:B------:R-:W0:Y:S02]  /*1100*/  MUFU.RSQ R4, R6 ;  /* 0x0000000600047308 */ /* 0x000e240000001400 */
[----:B0-----:R-:W-:-:S05]  /*1110*/  @!P0 FMUL R4, R4, 4096 ;  /* 0x4580000004048820 */ /* 0x001fca0000400000 */
[----:B------:R2:W-:Y:S02]  /*1120*/  STS [UR5], R4 ;  /* 0x00000004ff007988 */ /* 0x0005e40008000805 */
.L_x_14:
[----:B------:R-:W-:Y:S05]  /*1130*/  BSYNC.RECONVERGENT B0 ;  /* 0x0000000000007941 */ /* 0x000fea0003800200 */
.L_x_13:
[----:B------:R-:W3:Y:S01]  /*1140*/  LDCU.64 UR10, c[0x0][0x398] ;  /* 0x00007300ff0a77ac */ /* 0x000ee20008000a00 */
[----:B------:R-:W4:Y:S01]  /*1150*/  S2UR UR6, SR_CgaCtaId ;  /* 0x00000000000679c3 */ /* 0x000f220000008800 */
[----:B------:R-:W-:-:S07]  /*1160*/  UMOV UR5, 0x400 ;  /* 0x0000040000057882 */ /* 0x000fce0000000000 */
[----:B------:R-:W-:Y:S01]  /*1170*/  BAR.SYNC.DEFER_BLOCKING 0x0 ;  /* 0x0000000000007b1d */ /* 0x000fe20000010000 */
[----:B---3--:R-:W-:-:S04]  /*1180*/  ISETP.GE.U32.AND P0, PT, R2, UR10, PT ;  /* 0x0000000a02007c0c */ /* 0x008fc8000bf06070 */
[----:B------:R-:W-:Y:S01]  /*1190*/  ISETP.GE.AND.EX P0, PT, R3, UR11, PT, P0 ;  /* 0x0000000b03007c0c */ /* 0x000fe2000bf06300 */
[----:B----4-:R-:W-:-:S12]  /*11a0*/  ULEA UR5, UR6, UR5, 0x18 ;  /* 0x0000000506057291 */ /* 0x010fd8000f8ec0ff */
[----:B------:R-:W-:Y:S05]  /*11b0*/  @P0 EXIT ;  /* 0x000000000000094d */ /* 0x000fea0003800000 */
[----:B------:R-:W3:Y:S01]  /*11c0*/  LDCU UR6, c[0x0][0x360] ;  /* 0x00006c00ff0677ac */ /* 0x000ee20008000800 */
[----:B------:R-:W4:Y:S01]  /*11d0*/  LDS R6, [UR5] ;  /* 0x00000005ff067984 */ /* 0x000f220008000800 */
[----:B------:R-:W-:Y:S01]  /*11e0*/  BSSY.RECONVERGENT B0, `(.L_x_16) ;  /* 0x0000028000007945 */ /* 0x000fe20003800200 */
[----:B---3--:R-:W-:-:S04]  /*11f0*/  IADD3 R9, P0, PT, R2, UR6, RZ ;  /* 0x0000000602097c10 */ /* 0x008fc8000ff1e0ff */
[----:B------:R-:W-:Y:S02]  /*1200*/  IADD3.X R11, PT, PT, RZ, R3, RZ, P0, !PT ;  /* 0x00000003ff0b7210 */ /* 0x000fe400007fe4ff */
[C---:B------:R-:W-:Y:S02]  /*1210*/  ISETP.GT.U32.AND P1, PT, R9.reuse, UR10, PT ;  /* 0x0000000a09007c0c */ /* 0x040fe4000bf24070 */
[----:B------:R-:W-:Y:S02]  /*1220*/  ISETP.GE.U32.AND P0, PT, R9, UR10, PT ;  /* 0x0000000a09007c0c */ /* 0x000fe4000bf06070 */
[C---:B------:R-:W-:Y:S02]  /*1230*/  ISETP.GT.U32.AND.EX P1, PT, R11.reuse, UR11, PT, P1 ;  /* 0x0000000b0b007c0c */ /* 0x040fe4000bf24110 */
[----:B------:R-:W-:Y:S02]  /*1240*/  ISETP.GE.U32.AND.EX P0, PT, R11, UR11, PT, P0 ;  /* 0x0000000b0b007c0c */ /* 0x000fe4000bf06100 */
[----:B-12---:R-:W-:-:S02]  /*1250*/  SEL R4, R9, UR10, P1 ;  /* 0x0000000a09047c07 */ /* 0x006fc40008800000 */
[----:B------:R-:W-:Y:S02]  /*1260*/  SEL R7, RZ, 0x1, P0 ;  /* 0x00000001ff077807 */ /* 0x000fe40000000000 */
[----:B0-----:R-:W-:Y:S02]  /*1270*/  SEL R8, R11, UR11, P1 ;  /* 0x0000000b0b087c07 */ /* 0x001fe40008800000 */
[----:B------:R-:W-:-:S04]  /*1280*/  IADD3 R10, P0, P1, R4, -R9, -R7 ;  /* 0x80000009040a7210 */ /* 0x000fc8000791e807 */
[----:B------:R-:W-:-:S04]  /*1290*/  IADD3.X R9, PT, PT, R8, -0x1, ~R11, P0, P1 ;  /* 0xffffffff08097810 */ /* 0x000fc800007e2c0b */
[----:B------:R-:W-:-:S13]  /*12a0*/  ISETP.NE.U32.AND P0, PT, R9, RZ, PT ;  /* 0x000000ff0900720c */ /* 0x000fda0003f05070 */
[----:B----4-:R-:W-:Y:S05]  /*12b0*/  @P0 BRA `(.L_x_17) ;  /* 0x0000000000500947 */ /* 0x010fea0003800000 */
[----:B------:R-:W0:Y:S01]  /*12c0*/  I2F.U32.RP R4, UR6 ;  /* 0x0000000600047d06 */ /* 0x000e220008209000 */
[----:B------:R-:W-:-:S07]  /*12d0*/  ISETP.NE.U32.AND P2, PT, RZ, UR6, PT ;  /* 0x00000006ff007c0c */ /* 0x000fce000bf45070 */
[----:B0-----:R-:W0:Y:S02]  /*12e0*/  MUFU.RCP R4, R4 ;  /* 0x0000000400047308 */ /* 0x001e240000001000 */
[----:B0-----:R-:W-:-:S06]  /*12f0*/  VIADD R8, R4, 0xffffffe ;  /* 0x0ffffffe04087836 */ /* 0x001fcc0000000000 */
[----:B------:R0:W1:Y:S02]  /*1300*/  F2I.FTZ.U32.TRUNC.NTZ R9, R8 ;  /* 0x0000000800097305 */ /* 0x000064000021f000 */
[----:B0-----:R-:W-:Y:S02]  /*1310*/  IMAD.MOV.U32 R8, RZ, RZ, RZ ;  /* 0x000000ffff087224 */ /* 0x001fe400078e00ff */
[----:B-1----:R-:W-:-:S04]  /*1320*/  IMAD.MOV R11, RZ, RZ, -R9 ;  /* 0x000000ffff0b7224 */ /* 0x002fc800078e0a09 */
[----:B------:R-:W-:-:S04]  /*1330*/  IMAD R11, R11, UR6, RZ ;  /* 0x000000060b0b7c24 */ /* 0x000fc8000f8e02ff */
[----:B------:R-:W-:-:S06]  /*1340*/  IMAD.HI.U32 R9, R9, R11, R8 ;  /* 0x0000000b09097227 */ /* 0x000fcc00078e0008 */
[----:B------:R-:W-:-:S04]  /*1350*/  IMAD.HI.U32 R8, R9, R10, RZ ;  /* 0x0000000a09087227 */ /* 0x000fc800078e00ff */
[----:B------:R-:W-:-:S04]  /*1360*/  IMAD.MOV R9, RZ, RZ, -R8 ;  /* 0x000000ffff097224 */ /* 0x000fc800078e0a08 */
[----:B------:R-:W-:-:S05]  /*1370*/  IMAD R9, R9, UR6, R10 ;  /* 0x0000000609097c24 */ /* 0x000fca000f8e020a */
[----:B------:R-:W-:-:S13]  /*1380*/  ISETP.GE.U32.AND P0, PT, R9, UR6, PT ;  /* 0x0000000609007c0c */ /* 0x000fda000bf06070 */
[----:B------:R-:W-:Y:S01]  /*1390*/  @P0 IADD3 R9, PT, PT, R9, -UR6, RZ ;  /* 0x8000000609090c10 */ /* 0x000fe2000fffe0ff */
[----:B------:R-:W-:-:S03]  /*13a0*/  @P0 VIADD R8, R8, 0x1 ;  /* 0x0000000108080836 */ /* 0x000fc60000000000 */
[----:B------:R-:W-:Y:S01]  /*13b0*/  ISETP.GE.U32.AND P1, PT, R9, UR6, PT ;  /* 0x0000000609007c0c */ /* 0x000fe2000bf26070 */
[----:B------:R-:W-:-:S12]  /*13c0*/  IMAD.MOV.U32 R9, RZ, RZ, RZ ;  /* 0x000000ffff097224 */ /* 0x000fd800078e00ff */
[----:B------:R-:W-:Y:S01]  /*13d0*/  @P1 VIADD R8, R8, 0x1 ;  /* 0x0000000108081836 */ /* 0x000fe20000000000 */
[----:B------:R-:W-:Y:S01]  /*13e0*/  @!P2 LOP3.LUT R8, RZ, UR6, RZ, 0x33, !PT ;  /* 0x00000006ff08ac12 */ /* 0x000fe2000f8e33ff */
[----:B------:R-:W-:Y:S06]  /*13f0*/  BRA `(.L_x_18) ;  /* 0x0000000000187947 */ /* 0x000fec0003800000 */
.L_x_17:
[----:B------:R-:W-:Y:S01]  /*1400*/  IMAD.MOV.U32 R8, RZ, RZ, R10 ;  /* 0x000000ffff087224 */ /* 0x000fe200078e000a */
[----:B------:R-:W-:Y:S02]  /*1410*/  MOV R10, UR6 ;  /* 0x00000006000a7c02 */ /* 0x000fe40008000f00 */
[----:B------:R-:W-:-:S07]  /*1420*/  MOV R4, 0x1440 ;  /* 0x0000144000047802 */ /* 0x000fce0000000f00 */
[----:B------:R-:W-:Y:S05]  /*1430*/  CALL.REL.NOINC `($__internal_1_$__cuda_sm20_div_u64) ;  /* 0x0000000c00a07944 */ /* 0x000fea0003c00000 */
[----:B------:R-:W-:Y:S02]  /*1440*/  IMAD.MOV.U32 R8, RZ, RZ, R10 ;  /* 0x000000ffff087224 */ /* 0x000fe400078e000a */
[----:B------:R-:W-:-:S07]  /*1450*/  IMAD.MOV.U32 R9, RZ, RZ, R11 ;  /* 0x000000ffff097224 */ /* 0x000fce00078e000b */
.L_x_18:
[----:B------:R-:W-:Y:S05]  /*1460*/  BSYNC.RECONVERGENT B0 ;  /* 0x0000000000007941 */ /* 0x000fea0003800200 */
.L_x_16:
[----:B------:R-:W-:Y:S01]  /*1470*/  IADD3 R4, P0, PT, R8, R7, RZ ;  /* 0x0000000708047210 */ /* 0x000fe20007f1e0ff */
[----:B------:R-:W0:Y:S01]  /*1480*/  LDCU.64 UR10, c[0x0][0x3a0] ;  /* 0x00007400ff0a77ac */ /* 0x000e220008000a00 */
[----:B------:R-:W-:Y:S02]  /*1490*/  BSSY.RECONVERGENT B0, `(.L_x_19) ;  /* 0x0000032000007945 */ /* 0x000fe40003800200 */
[C---:B------:R-:W-:Y:S01]  /*14a0*/  LOP3.LUT R7, R4.reuse, 0x3, RZ, 0xc0, !PT ;  /* 0x0000000304077812 */ /* 0x040fe200078ec0ff */
[----:B------:R-:W-:Y:S01]  /*14b0*/  IMAD.X R8, RZ, RZ, R9, P0 ;  /* 0x000000ffff087224 */ /* 0x000fe200000e0609 */
[----:B------:R-:W-:Y:S01]  /*14c0*/  ISETP.GE.U32.AND P0, PT, R4, 0x3, PT ;  /* 0x000000030400780c */ /* 0x000fe20003f06070 */
[----:B------:R-:W1:Y:S01]  /*14d0*/  LDCU.64 UR20, c[0x0][0x398] ;  /* 0x00007300ff1477ac */ /* 0x000e620008000a00 */
[----:B------:R-:W-:Y:S02]  /*14e0*/  ISETP.NE.U32.AND P1, PT, R7, 0x3, PT ;  /* 0x000000030700780c */ /* 0x000fe40003f25070 */
[----:B------:R-:W-:Y:S01]  /*14f0*/  ISETP.GE.U32.AND.EX P0, PT, R8, RZ, PT, P0 ;  /* 0x000000ff0800720c */ /* 0x000fe20003f06100 */
[----:B------:R-:W2:Y:S01]  /*1500*/  LDCU.128 UR16, c[0x0][0x380] ;  /* 0x00007000ff1077ac */ /* 0x000ea20008000c00 */
[----:B------:R-:W-:Y:S01]  /*1510*/  ISETP.NE.AND.EX P1, PT, RZ, RZ, PT, P1 ;  /* 0x000000ffff00720c */ /* 0x000fe20003f25310 */
[----:B------:R-:W3:-:S12]  /*1520*/  LDCU.128 UR12, c[0x0][0x380] ;  /* 0x00007000ff0c77ac */ /* 0x000ed80008000c00 */
[----:B01----:R-:W-:Y:S05]  /*1530*/  @!P1 BRA `(.L_x_20) ;  /* 0x00000000009c9947 */ /* 0x003fea0003800000 */
[----:B------:R-:W0:Y:S01]  /*1540*/  LDCU.64 UR4, c[0x0][0x398] ;  /* 0x00007300ff0477ac */ /* 0x000e220008000a00 */
[----:B------:R-:W1:Y:S01]  /*1550*/  LDC.64 R16, c[0x0][0x3a0] ;  /* 0x0000e800ff107b82 */ /* 0x000e620000000a00 */
[----:B------:R-:W-:-:S04]  /*1560*/  IADD3 R4, PT, PT, R4, 0x1, RZ ;  /* 0x0000000104047810 */ /* 0x000fc80007ffe0ff */
[----:B------:R-:W-:-:S04]  /*1570*/  LOP3.LUT R4, R4, 0x3, RZ, 0xc0, !PT ;  /* 0x0000000304047812 */ /* 0x000fc800078ec0ff */
[----:B------:R-:W-:Y:S01]  /*1580*/  IADD3 R4, P1, PT, RZ, -R4, RZ ;  /* 0x80000004ff047210 */ /* 0x000fe20007f3e0ff */
[----:B0-----:R-:W-:-:S04]  /*1590*/  UIADD3 UR4, UP0, UPT, UR4, -0x1, URZ ;  /* 0xffffffff04047890 */ /* 0x001fc8000ff1e0ff */
[----:B------:R-:W-:Y:S02]  /*15a0*/  UIADD3.X UR5, UPT, UPT, UR5, -0x1, URZ, UP0, !UPT ;  /* 0xffffffff05057890 */ /* 0x000fe400087fe4ff */
[----:B------:R-:W-:Y:S02]  /*15b0*/  IMAD R7, R13, UR4, RZ ;  /* 0x000000040d077c24 */ /* 0x000fe4000f8e02ff */
[----:B------:R-:W-:-:S04]  /*15c0*/  IMAD.WIDE.U32 R8, R12, UR4, R2 ;  /* 0x000000040c087c25 */ /* 0x000fc8000f8e0002 */
[----:B------:R-:W-:Y:S02]  /*15d0*/  IMAD R7, R12, UR5, R7 ;  /* 0x000000050c077c24 */ /* 0x000fe4000f8e0207 */
[----:B-1----:R-:W-:-:S04]  /*15e0*/  IMAD.WIDE.U32 R10, R8, R16, RZ ;  /* 0x00000010080a7225 */ /* 0x002fc800078e00ff */
[----:B------:R-:W-:Y:S02]  /*15f0*/  IMAD.IADD R7, R9, 0x1, R7 ;  /* 0x0000000109077824 */ /* 0x000fe400078e0207 */
[----:B------:R-:W-:Y:S02]  /*1600*/  IMAD.SHL.U32 R13, R10, 0x4, RZ ;  /* 0x000000040a0d7824 */ /* 0x000fe400078e00ff */
[----:B------:R-:W-:-:S04]  /*1610*/  IMAD R7, R7, R16, RZ ;  /* 0x0000001007077224 */ /* 0x000fc800078e02ff */
[----:B------:R-:W-:Y:S02]  /*1620*/  IMAD R7, R8, R17, R7 ;  /* 0x0000001108077224 */ /* 0x000fe400078e0207 */
[----:B------:R-:W-:-:S04]  /*1630*/  IMAD.WIDE.U32 R8, R16, UR6, RZ ;  /* 0x0000000610087c25 */ /* 0x000fc8000f8e00ff */
[----:B------:R-:W-:Y:S02]  /*1640*/  IMAD.IADD R7, R11, 0x1, R7 ;  /* 0x000000010b077824 */ /* 0x000fe400078e0207 */
[----:B------:R-:W-:Y:S01]  /*1650*/  IMAD R19, R17, UR6, R9 ;  /* 0x0000000611137c24 */ /* 0x000fe2000f8e0209 */
[----:B------:R-:W-:Y:S01]  /*1660*/  LEA R17, P2, R0, R13, 0x2 ;  /* 0x0000000d00117211 */ /* 0x000fe200078410ff */
[----:B------:R-:W-:Y:S01]  /*1670*/  IMAD.X R16, RZ, RZ, -0x1, P1 ;  /* 0xffffffffff107424 */ /* 0x000fe200008e06ff */
[----:B------:R-:W-:Y:S02]  /*1680*/  SHF.L.U64.HI R7, R10, 0x2, R7 ;  /* 0x000000020a077819 */ /* 0x000fe40000010207 */
[----:B------:R-:W-:Y:S02]  /*1690*/  SHF.L.U64.HI R19, R8, 0x2, R19 ;  /* 0x0000000208137819 */ /* 0x000fe40000010213 */
[----:B------:R-:W-:-:S07]  /*16a0*/  LEA.HI.X R0, R0, R7, RZ, 0x2, P2 ;  /* 0x0000000700007211 */ /* 0x000fce00010f14ff */
.L_x_21:
[----:B---3--:R-:W-:-:S04]  /*16b0*/  IADD3 R10, P1, PT, R17, UR12, RZ ;  /* 0x0000000c110a7c10 */ /* 0x008fc8000ff3e0ff */
[----:B------:R-:W-:-:S06]  /*16c0*/  IADD3.X R11, PT, PT, R0, UR13, RZ, P1, !PT ;  /* 0x0000000d000b7c10 */ /* 0x000fcc0008ffe4ff */
[----:B------:R-:W3:Y:S01]  /*16d0*/  LDG.E R11, desc[UR8][R10.64] ;  /* 0x000000080a0b7981 */ /* 0x000ee2000c1e1900 */
[----:B0-----:R-:W-:Y:S02]  /*16e0*/  IADD3 R12, P1, PT, R17, UR14, RZ ;  /* 0x0000000e110c7c10 */ /* 0x001fe4000ff3e0ff */
[----:B------:R-:W-:Y:S02]  /*16f0*/  LEA R17, P3, R8, R17, 0x2 ;  /* 0x0000001108117211 */ /* 0x000fe400078610ff */
[----:B------:R-:W-:Y:S02]  /*1700*/  IADD3.X R13, PT, PT, R0, UR15, RZ, P1, !PT ;  /* 0x0000000f000d7c10 */ /* 0x000fe40008ffe4ff */
[----:B------:R-:W-:Y:S01]  /*1710*/  IADD3 R4, P1, PT, R4, 0x1, RZ ;  /* 0x0000000104047810 */ /* 0x000fe20007f3e0ff */
[----:B------:R-:W-:Y:S01]  /*1720*/  IMAD.X R0, R0, 0x1, R19, P3 ;  /* 0x0000000100007824 */ /* 0x000fe200018e0613 */
[----:B------:R-:W-:-:S03]  /*1730*/  IADD3 R2, P2, PT, R2, UR6, RZ ;  /* 0x0000000602027c10 */ /* 0x000fc6000ff5e0ff */
[----:B------:R-:W-:Y:S01]  /*1740*/  IMAD.X R16, RZ, RZ, R16, P1 ;  /* 0x000000ffff107224 */ /* 0x000fe200008e0610 */
[----:B------:R-:W-:Y:S02]  /*1750*/  ISETP.NE.U32.AND P1, PT, R4, RZ, PT ;  /* 0x000000ff0400720c */ /* 0x000fe40003f25070 */
[----:B------:R-:W-:Y:S02]  /*1760*/  IADD3.X R3, PT, PT, RZ, R3, RZ, P2, !PT ;  /* 0x00000003ff037210 */ /* 0x000fe400017fe4ff */
[----:B------:R-:W-:Y:S01]  /*1770*/  ISETP.NE.AND.EX P1, PT, R16, RZ, PT, P1 ;  /* 0x000000ff1000720c */ /* 0x000fe20003f25310 */
[----:B---3--:R-:W-:-:S05]  /*1780*/  FMUL R7, R6, R11 ;  /* 0x0000000b06077220 */ /* 0x008fca0000400000 */
[----:B------:R0:W-:Y:S07]  /*1790*/  STG.E desc[UR8][R12.64], R7 ;  /* 0x000000070c007986 */ /* 0x0001ee000c101908 */
[----:B------:R-:W-:Y:S05]  /*17a0*/  @P1 BRA `(.L_x_21) ;  /* 0xfffffffc00c01947 */ /* 0x000fea000383ffff */
.L_x_20:
[----:B--23--:R-:W-:Y:S05]  /*17b0*/  BSYNC.RECONVERGENT B0 ;  /* 0x0000000000007941 */ /* 0x00cfea0003800200 */
.L_x_19:
[----:B------:R-:W-:Y:S05]  /*17c0*/  @!P0 EXIT ;  /* 0x000000000000894d */ /* 0x000fea0003800000 */
.L_x_22:
[----:B01----:R-:W-:Y:S02]  /*17d0*/  IMAD R7, R3, UR10, RZ ;  /* 0x0000000a03077c24 */ /* 0x003fe4000f8e02ff */
[----:B------:R-:W-:Y:S02]  /*17e0*/  IMAD.MOV.U32 R4, RZ, RZ, R14 ;  /* 0x000000ffff047224 */ /* 0x000fe400078e000e */
[C---:B------:R-:W-:Y:S02]  /*17f0*/  IMAD R7, R2.reuse, UR11, R7 ;  /* 0x0000000b02077c24 */ /* 0x040fe4000f8e0207 */
[----:B------:R-:W-:-:S04]  /*1800*/  IMAD.WIDE.U32 R8, R2, UR10, R4 ;  /* 0x0000000a02087c25 */ /* 0x000fc8000f8e0004 */
[----:B------:R-:W-:Y:S01]  /*1810*/  IMAD.IADD R7, R9, 0x1, R7 ;  /* 0x0000000109077824 */ /* 0x000fe200078e0207 */
[----:B------:R-:W-:-:S04]  /*1820*/  SHF.L.U32 R10, R8, 0x2, RZ ;  /* 0x00000002080a7819 */ /* 0x000fc800000006ff */
[----:B------:R-:W-:Y:S02]  /*1830*/  SHF.L.U64.HI R0, R8, 0x2, R7 ;  /* 0x0000000208007819 */ /* 0x000fe40000010207 */
[----:B------:R-:W-:-:S04]  /*1840*/  IADD3 R8, P0, PT, R10, UR16, RZ ;  /* 0x000000100a087c10 */ /* 0x000fc8000ff1e0ff */
[----:B------:R-:W-:-:S06]  /*1850*/  IADD3.X R9, PT, PT, R0, UR17, RZ, P0, !PT ;  /* 0x0000001100097c10 */ /* 0x000fcc00087fe4ff */
[----:B------:R-:W2:Y:S01]  /*1860*/  LDG.E R9, desc[UR8][R8.64] ;  /* 0x0000000808097981 */ /* 0x000ea2000c1e1900 */
[----:B------:R-:W-:-:S05]  /*1870*/  IADD3 R19, P0, PT, R2, UR6, RZ ;  /* 0x0000000602137c10 */ /* 0x000fca000ff1e0ff */
[----:B------:R-:W-:Y:S01]  /*1880*/  IMAD.X R16, RZ, RZ, R3, P0 ;  /* 0x000000ffff107224 */ /* 0x000fe200000e0603 */
[----:B------:R-:W-:Y:S01]  /*1890*/  IADD3 R10, P0, PT, R10, UR18, RZ ;  /* 0x000000120a0a7c10 */ /* 0x000fe2000ff1e0ff */
[----:B------:R-:W-:-:S03]  /*18a0*/  IMAD.WIDE.U32 R2, R19, UR10, R4 ;  /* 0x0000000a13027c25 */ /* 0x000fc6000f8e0004 */
[----:B------:R-:W-:Y:S01]  /*18b0*/  IADD3.X R11, PT, PT, R0, UR19, RZ, P0, !PT ;  /* 0x00000013000b7c10 */ /* 0x000fe200087fe4ff */
[----:B------:R-:W-:-:S04]  /*18c0*/  IMAD R7, R16, UR10, RZ ;  /* 0x0000000a10077c24 */ /* 0x000fc8000f8e02ff */
[----:B------:R-:W-:-:S04]  /*18d0*/  IMAD R7, R19, UR11, R7 ;  /* 0x0000000b13077c24 */ /* 0x000fc8000f8e0207 */
[----:B------:R-:W-:Y:S02]  /*18e0*/  IMAD.IADD R3, R3, 0x1, R7 ;  /* 0x0000000103037824 */ /* 0x000fe400078e0207 */
[----:B------:R-:W-:-:S03]  /*18f0*/  IMAD.SHL.U32 R7, R2, 0x4, RZ ;  /* 0x0000000402077824 */ /* 0x000fc600078e00ff */
[----:B------:R-:W-:Y:S02]  /*1900*/  SHF.L.U64.HI R2, R2, 0x2, R3 ;  /* 0x0000000202027819 */ /* 0x000fe40000010203 */
[----:B------:R-:W-:-:S04]  /*1910*/  IADD3 R12, P1, PT, R7, UR16, RZ ;  /* 0x00000010070c7c10 */ /* 0x000fc8000ff3e0ff */
[----:B------:R-:W-:Y:S01]  /*1920*/  IADD3.X R13, PT, PT, R2, UR17, RZ, P1, !PT ;  /* 0x00000011020d7c10 */ /* 0x000fe20008ffe4ff */
[----:B--2---:R-:W-:-:S05]  /*1930*/  FMUL R17, R6, R9 ;  /* 0x0000000906117220 */ /* 0x004fca0000400000 */
[----:B------:R0:W-:Y:S04]  /*1940*/  STG.E desc[UR8][R10.64], R17 ;  /* 0x000000110a007986 */ /* 0x0001e8000c101908 */
[----:B------:R-:W2:Y:S01]  /*1950*/  LDG.E R13, desc[UR8][R12.64] ;  /* 0x000000080c0d7981 */ /* 0x000ea2000c1e1900 */
[----:B------:R-:W-:-:S04]  /*1960*/  IADD3 R19, P0, PT, R19, UR6, RZ ;  /* 0x0000000613137c10 */ /* 0x000fc8000ff1e0ff */
[----:B------:R-:W-:Y:S01]  /*1970*/  IADD3.X R16, PT, PT, RZ, R16, RZ, P0, !PT ;  /* 0x00000010ff107210 */ /* 0x000fe200007fe4ff */
[----:B------:R-:W-:-:S04]  /*1980*/  IMAD.WIDE.U32 R8, R19, UR10, R4 ;  /* 0x0000000a13087c25 */ /* 0x000fc8000f8e0004 */
[----:B------:R-:W-:-:S04]  /*1990*/  IMAD R0, R16, UR10, RZ ;  /* 0x0000000a10007c24 */ /* 0x000fc8000f8e02ff */
[----:B------:R-:W-:-:S04]  /*19a0*/  IMAD R3, R19, UR11, R0 ;  /* 0x0000000b13037c24 */ /* 0x000fc8000f8e0200 */
[----:B------:R-:W-:Y:S02]  /*19b0*/  IMAD.IADD R9, R9, 0x1, R3 ;  /* 0x0000000109097824 */ /* 0x000fe400078e0203 */
[----:B------:R-:W-:-:S03]  /*19c0*/  IMAD.SHL.U32 R3, R8, 0x4, RZ ;  /* 0x0000000408037824 */ /* 0x000fc600078e00ff */
[----:B------:R-:W-:Y:S02]  /*19d0*/  SHF.L.U64.HI R0, R8, 0x2, R9 ;  /* 0x0000000208007819 */ /* 0x000fe40000010209 */
[----:B------:R-:W-:Y:S02]  /*19e0*/  IADD3 R8, P0, PT, R7, UR18, RZ ;  /* 0x0000001207087c10 */ /* 0x000fe4000ff1e0ff */
[----:B0-----:R-:W-:Y:S02]  /*19f0*/  IADD3 R10, P1, PT, R3, UR16, RZ ;  /* 0x00000010030a7c10 */ /* 0x001fe4000ff3e0ff */
[----:B------:R-:W-:Y:S02]  /*1a00*/  IADD3.X R9, PT, PT, R2, UR19, RZ, P0, !PT ;  /* 0x0000001302097c10 */ /* 0x000fe400087fe4ff */
[----:B------:R-:W-:Y:S01]  /*1a10*/  IADD3.X R11, PT, PT, R0, UR17, RZ, P1, !PT ;  /* 0x00000011000b7c10 */ /* 0x000fe20008ffe4ff */
[----:B--2---:R-:W-:-:S05]  /*1a20*/  FMUL R7, R6, R13 ;  /* 0x0000000d06077220 */ /* 0x004fca0000400000 */
[----:B------:R0:W-:Y:S04]  /*1a30*/  STG.E desc[UR8][R8.64], R7 ;  /* 0x0000000708007986 */ /* 0x0001e8000c101908 */
[----:B------:R-:W2:Y:S01]  /*1a40*/  LDG.E R11, desc[UR8][R10.64] ;  /* 0x000000080a0b7981 */ /* 0x000ea2000c1e1900 */
[----:B------:R-:W-:-:S05]  /*1a50*/  IADD3 R19, P0, PT, R19, UR6, RZ ;  /* 0x0000000613137c10 */ /* 0x000fca000ff1e0ff */
[----:B------:R-:W-:Y:S02]  /*1a60*/  IMAD.X R16, RZ, RZ, R16, P0 ;  /* 0x000000ffff107224 */ /* 0x000fe400000e0610 */
[----:B------:R-:W-:-:S04]  /*1a70*/  IMAD.WIDE.U32 R12, R19, UR10, R4 ;  /* 0x0000000a130c7c25 */ /* 0x000fc8000f8e0004 */
[----:B------:R-:W-:-:S04]  /*1a80*/  IMAD R2, R16, UR10, RZ ;  /* 0x0000000a10027c24 */ /* 0x000fc8000f8e02ff */
[----:B------:R-:W-:Y:S02]  /*1a90*/  IMAD R17, R19, UR11, R2 ;  /* 0x0000000b13117c24 */ /* 0x000fe4000f8e0202 */
[----:B------:R-:W-:-:S03]  /*1aa0*/  IMAD.SHL.U32 R2, R12, 0x4, RZ ;  /* 0x000000040c027824 */ /* 0x000fc600078e00ff */
[----:B------:R-:W-:Y:S02]  /*1ab0*/  IADD3 R13, PT, PT, R13, R17, RZ ;  /* 0x000000110d0d7210 */ /* 0x000fe40007ffe0ff */
[----:B0-----:R-:W-:Y:S02]  /*1ac0*/  IADD3 R8, P1, PT, R2, UR16, RZ ;  /* 0x0000001002087c10 */ /* 0x001fe4000ff3e0ff */
[----:B------:R-:W-:Y:S02]  /*1ad0*/  SHF.L.U64.HI R4, R12, 0x2, R13 ;  /* 0x000000020c047819 */ /* 0x000fe4000001020d */
[----:B------:R-:W-:Y:S02]  /*1ae0*/  IADD3 R12, P0, PT, R3, UR18, RZ ;  /* 0x00000012030c7c10 */ /* 0x000fe4000ff1e0ff */
[----:B------:R-:W-:Y:S02]  /*1af0*/  IADD3.X R9, PT, PT, R4, UR17, RZ, P1, !PT ;  /* 0x0000001104097c10 */ /* 0x000fe40008ffe4ff */
[----:B------:R-:W-:Y:S01]  /*1b00*/  IADD3.X R13, PT, PT, R0, UR19, RZ, P0, !PT ;  /* 0x00000013000d7c10 */ /* 0x000fe200087fe4ff */
[----:B--2---:R-:W-:-:S05]  /*1b10*/  FMUL R7, R6, R11 ;  /* 0x0000000b06077220 */ /* 0x004fca0000400000 */
[----:B------:R1:W-:Y:S04]  /*1b20*/  STG.E desc[UR8][R12.64], R7 ;  /* 0x000000070c007986 */ /* 0x0003e8000c101908 */
[----:B------:R-:W2:Y:S01]  /*1b30*/  LDG.E R9, desc[UR8][R8.64] ;  /* 0x0000000808097981 */ /* 0x000ea2000c1e1900 */
[----:B------:R-:W-:-:S04]  /*1b40*/  IADD3 R10, P0, PT, R2, UR18, RZ ;  /* 0x00000012020a7c10 */ /* 0x000fc8000ff1e0ff */
[----:B------:R-:W-:Y:S02]  /*1b50*/  IADD3.X R11, PT, PT, R4, UR19, RZ, P0, !PT ;  /* 0x00000013040b7c10 */ /* 0x000fe400087fe4ff */
[----:B------:R-:W-:-:S05]  /*1b60*/  IADD3 R2, P0, PT, R19, UR6, RZ ;  /* 0x0000000613027c10 */ /* 0x000fca000ff1e0ff */
[----:B------:R-:W-:Y:S01]  /*1b70*/  IMAD.X R3, RZ, RZ, R16, P0 ;  /* 0x000000ffff037224 */ /* 0x000fe200000e0610 */
[----:B------:R-:W-:-:S04]  /*1b80*/  ISETP.GE.U32.AND P0, PT, R2, UR20, PT ;  /* 0x0000001402007c0c */ /* 0x000fc8000bf06070 */
[----:B------:R-:W-:Y:S01]  /*1b90*/  ISETP.GE.AND.EX P0, PT, R3, UR21, PT, P0 ;  /* 0x0000001503007c0c */ /* 0x000fe2000bf06300 */
[----:B--2---:R-:W-:-:S05]  /*1ba0*/  FMUL R17, R6, R9 ;  /* 0x0000000906117220 */ /* 0x004fca0000400000 */
[----:B------:R1:W-:Y:S07]  /*1bb0*/  STG.E desc[UR8][R10.64], R17 ;  /* 0x000000110a007986 */ /* 0x0003ee000c101908 */
[----:B------:R-:W-:Y:S05]  /*1bc0*/  @!P0 BRA `(.L_x_22) ;  /* 0xfffffffc00008947 */ /* 0x000fea000383ffff */
[----:B------:R-:W-:Y:S05]  /*1bd0*/  EXIT ;  /* 0x000000000000794d */ /* 0x000fea0003800000 */
.L_x_12:
[----:B------:R-:W-:Y:S01]  /*1be0*/  IMAD.MOV.U32 R17, RZ, RZ, 0x10 ;  /* 0x00000010ff117424 */ /* 0x000fe200078e00ff */
[----:B------:R-:W-:Y:S01]  /*1bf0*/  MOV R19, 0x1f ;  /* 0x0000001f00137802 */ /* 0x000fe20000000f00 */
[----:B------:R-:W-:-:S07]  /*1c00*/  IMAD.MOV.U32 R10, RZ, RZ, -0x1 ;  /* 0xffffffffff0a7424 */ /* 0x000fce00078e00ff */
[----:B01----:R-:W-:Y:S05]  /*1c10*/  WARPSYNC.COLLECTIVE R10, `(.L_x_23) ;  /* 0x000000000a087348 */ /* 0x003fea0003c00000 */
[----:B-1----:R1:W2:Y:S02]  /*1c20*/  SHFL.DOWN P0, R11, R4, R17, R19 ;  /* 0x08000011040b7389 */ /* 0x0022a40000000013 */
[----:B012---:R-:W-:Y:S05]  /*1c30*/  ENDCOLLECTIVE ;  /* 0x000000000000791b */ /* 0x007fea0003800000 */
.L_x_23:
[----:B------:R-:W-:Y:S02]  /*1c40*/  HFMA2 R17, -RZ, RZ, 0, 4.76837158203125e-07 ;  /* 0x00000008ff117431 */ /* 0x000fe400000001ff */
[----:B------:R-:W-:-:S04]  /*1c50*/  IMAD.MOV.U32 R7, RZ, RZ, R11 ;  /* 0x000000ffff077224 */ /* 0x000fc800078e000b */
[----:B------:R-:W-:-:S04]  /*1c60*/  FADD R7, R7, R4 ;  /* 0x0000000407077221 */ /* 0x000fc80000000000 */
[----:B------:R-:W-:-:S07]  /*1c70*/  IMAD.MOV.U32 R4, RZ, RZ, R7 ;  /* 0x000000ffff047224 */ /* 0x000fce00078e0007 */
[----:B------:R-:W-:Y:S05]  /*1c80*/  WARPSYNC.COLLECTIVE R10, `(.L_x_24) ;  /* 0x000000000a087348 */ /* 0x000fea0003c00000 */
[----:B------:R0:W1:Y:S02]  /*1c90*/  SHFL.DOWN P0, R11, R4, R17, R19 ;  /* 0x08000011040b7389 */ /* 0x0000640000000013 */
[----:B01----:R-:W-:Y:S05]  /*1ca0*/  ENDCOLLECTIVE ;  /* 0x000000000000791b */ /* 0x003fea0003800000 */
.L_x_24:
[----:B------:R-:W-:Y:S02]  /*1cb0*/  IMAD.MOV.U32 R17, RZ, RZ, 0x4 ;  /* 0x00000004ff117424 */ /* 0x000fe400078e00ff */
[----:B------:R-:W-:-:S04]  /*1cc0*/  IMAD.MOV.U32 R6, RZ, RZ, R11 ;  /* 0x000000ffff067224 */ /* 0x000fc800078e000b */
[----:B------:R-:W-:-:S04]  /*1cd0*/  FADD R6, R7, R6 ;  /* 0x0000000607067221 */ /* 0x000fc80000000000 */
[----:B------:R-:W-:-:S07]  /*1ce0*/  IMAD.MOV.U32 R4, RZ, RZ, R6 ;  /* 0x000000ffff047224 */ /* 0x000fce00078e0006 */
[----:B------:R-:W-:Y:S05]  /*1cf0*/  WARPSYNC.COLLECTIVE R10, `(.L_x_25) ;  /* 0x000000000a087348 */ /* 0x000fea0003c00000 */
[----:B------:R0:W1:Y:S02]  /*1d00*/  SHFL.DOWN P0, R11, R4, R17, R19 ;  /* 0x08000011040b7389 */ /* 0x0000640000000013 */
[----:B01----:R-:W-:Y:S05]  /*1d10*/  ENDCOLLECTIVE ;  /* 0x000000000000791b */ /* 0x003fea0003800000 */
.L_x_25:
[----:B------:R-:W-:Y:S01]  /*1d20*/  IMAD.MOV.U32 R17, RZ, RZ, 0x2 ;  /* 0x00000002ff117424 */ /* 0x000fe200078e00ff */
[----:B------:R-:W-:-:S05]  /*1d30*/  MOV R9, R11 ;  /* 0x0000000b00097202 */ /* 0x000fca0000000f00 */
[----:B------:R-:W-:-:S04]  /*1d40*/  FADD R9, R6, R9 ;  /* 0x0000000906097221 */ /* 0x000fc80000000000 */
[----:B------:R-:W-:-:S07]  /*1d50*/  IMAD.MOV.U32 R4, RZ, RZ, R9 ;  /* 0x000000ffff047224 */ /* 0x000fce00078e0009 */
[----:B------:R-:W-:Y:S05]  /*1d60*/  WARPSYNC.COLLECTIVE R10, `(.L_x_26) ;  /* 0x000000000a087348 */ /* 0x000fea0003c00000 */
[----:B------:R0:W1:Y:S02]  /*1d70*/  SHFL.DOWN P0, R11, R4, R17, R19 ;  /* 0x08000011040b7389 */ /* 0x0000640000000013 */
[----:B01----:R-:W-:Y:S05]  /*1d80*/  ENDCOLLECTIVE ;  /* 0x000000000000791b */ /* 0x003fea0003800000 */
.L_x_26:
[----:B------:R-:W-:Y:S02]  /*1d90*/  IMAD.MOV.U32 R17, RZ, RZ, 0x1 ;  /* 0x00000001ff117424 */ /* 0x000fe400078e00ff */
[----:B------:R-:W-:-:S04]  /*1da0*/  IMAD.MOV.U32 R8, RZ, RZ, R11 ;  /* 0x000000ffff087224 */ /* 0x000fc800078e000b */
[----:B------:R-:W-:-:S05]  /*1db0*/  FADD R8, R9, R8 ;  /* 0x0000000809087221 */ /* 0x000fca0000000000 */
[----:B------:R-:W-:-:S07]  /*1dc0*/  MOV R4, R8 ;  /* 0x0000000800047202 */ /* 0x000fce0000000f00 */
[----:B------:R-:W-:Y:S05]  /*1dd0*/  WARPSYNC.COLLECTIVE R10, `(.L_x_27) ;  /* 0x000000000a087348 */ /* 0x000fea0003c00000 */
[----:B------:R0:W1:Y:S02]  /*1de0*/  SHFL.DOWN P0, R11, R4, R17, R19 ;  /* 0x08000011040b7389 */ /* 0x0000640000000013 */
[----:B01----:R-:W-:Y:S05]  /*1df0*/  ENDCOLLECTIVE ;  /* 0x000000000000791b */ /* 0x003fea0003800000 */
.L_x_27:
[----:B------:R-:W-:Y:S05]  /*1e00*/  BRA `(.L_x_28) ;  /* 0xfffffff000547947 */ /* 0x000fea000383ffff */
        .weak           $__internal_0_$__cuda_sm20_div_s64
        .type           $__internal_0_$__cuda_sm20_div_s64,@function
        .size           $__internal_0_$__cuda_sm20_div_s64,($__internal_1_$__cuda_sm20_div_u64 - $__internal_0_$__cuda_sm20_div_s64)
$__internal_0_$__cuda_sm20_div_s64:
[----:B------:R-:W0:Y:S02]  /*1e10*/  LDC.64 R4, c[0x0][0x3a0] ;  /* 0x0000e800ff047b82 */ /* 0x000e240000000a00 */
[----:B0-----:R-:W-:Y:S02]  /*1e20*/  IADD3 R3, P0, PT, RZ, -R4, RZ ;  /* 0x80000004ff037210 */ /* 0x001fe40007f1e0ff */
[----:B------:R-:W-:-:S03]  /*1e30*/  ISETP.GE.AND P1, PT, R5, RZ, PT ;  /* 0x000000ff0500720c */ /* 0x000fc60003f26270 */
[----:B------:R-:W-:Y:S01]  /*1e40*/  IMAD.X R8, RZ, RZ, ~R5, P0 ;  /* 0x000000ffff087224 */ /* 0x000fe200000e0e05 */
[----:B------:R-:W-:-:S04]  /*1e50*/  SEL R2, R3, R4, !P1 ;  /* 0x0000000403027207 */ /* 0x000fc80004800000 */
[----:B------:R-:W-:-:S04]  /*1e60*/  SEL R3, R8, R5, !P1 ;  /* 0x0000000508037207 */ /* 0x000fc80004800000 */
[----:B------:R-:W0:Y:S08]  /*1e70*/  I2F.U64.RP R7, R2 ;  /* 0x0000000200077312 */ /* 0x000e300000309000 */
[----:B0-----:R-:W0:Y:S02]  /*1e80*/  MUFU.RCP R7, R7 ;  /* 0x0000000700077308 */ /* 0x001e240000001000 */
[----:B0-----:R-:W-:-:S06]  /*1e90*/  VIADD R8, R7, 0x1ffffffe ;  /* 0x1ffffffe07087836 */ /* 0x001fcc0000000000 */
[----:B------:R-:W0:Y:S02]  /*1ea0*/  F2I.U64.TRUNC R8, R8 ;  /* 0x0000000800087311 */ /* 0x000e24000020d800 */
[----:B0-----:R-:W-:-:S04]  /*1eb0*/  IMAD.WIDE.U32 R10, R8, R2, RZ ;  /* 0x00000002080a7225 */ /* 0x001fc800078e00ff */
[----:B------:R-:W-:Y:S01]  /*1ec0*/  IMAD R11, R8, R3, R11 ;  /* 0x00000003080b7224 */ /* 0x000fe200078e020b */
[----:B------:R-:W-:-:S03]  /*1ed0*/  IADD3 R13, P0, PT, RZ, -R10, RZ ;  /* 0x8000000aff0d7210 */ /* 0x000fc60007f1e0ff */
[----:B------:R-:W-:Y:S02]  /*1ee0*/  IMAD R11, R9, R2, R11 ;  /* 0x00000002090b7224 */ /* 0x000fe400078e020b */
[----:B------:R-:W-:-:S03]  /*1ef0*/  IMAD.HI.U32 R10, R8, R13, RZ ;  /* 0x0000000d080a7227 */ /* 0x000fc600078e00ff */
[----:B------:R-:W-:Y:S01]  /*1f00*/  IADD3.X R15, PT, PT, RZ, ~R11, RZ, P0, !PT ;  /* 0x8000000bff0f7210 */ /* 0x000fe200007fe4ff */
[----:B------:R-:W-:-:S04]  /*1f10*/  IMAD.MOV.U32 R11, RZ, RZ, R8 ;  /* 0x000000ffff0b7224 */ /* 0x000fc800078e0008 */
[----:B------:R-:W-:-:S04]  /*1f20*/  IMAD.WIDE.U32 R10, P0, R8, R15, R10 ;  /* 0x0000000f080a7225 */ /* 0x000fc8000780000a */
[C---:B------:R-:W-:Y:S02]  /*1f30*/  IMAD R17, R9.reuse, R15, RZ ;  /* 0x0000000f09117224 */ /* 0x040fe400078e02ff */
[----:B------:R-:W-:-:S04]  /*1f40*/  IMAD.HI.U32 R10, P2, R9, R13, R10 ;  /* 0x0000000d090a7227 */ /* 0x000fc8000784000a */
[----:B------:R-:W-:Y:S01]  /*1f50*/  IMAD.HI.U32 R7, R9, R15, RZ ;  /* 0x0000000f09077227 */ /* 0x000fe200078e00ff */
[----:B------:R-:W-:-:S03]  /*1f60*/  IADD3 R11, P3, PT, R17, R10, RZ ;  /* 0x0000000a110b7210 */ /* 0x000fc60007f7e0ff */
[----:B------:R-:W-:Y:S02]  /*1f70*/  IMAD.X R7, R7, 0x1, R9, P0 ;  /* 0x0000000107077824 */ /* 0x000fe400000e0609 */
[----:B------:R-:W-:-:S03]  /*1f80*/  IMAD.WIDE.U32 R8, R11, R2, RZ ;  /* 0x000000020b087225 */ /* 0x000fc600078e00ff */
[----:B------:R-:W-:Y:S01]  /*1f90*/  IADD3.X R7, PT, PT, RZ, RZ, R7, P3, P2 ;  /* 0x000000ffff077210 */ /* 0x000fe20001fe4407 */
[----:B------:R-:W-:Y:S01]  /*1fa0*/  IMAD R9, R11, R3, R9 ;  /* 0x000000030b097224 */ /* 0x000fe200078e0209 */
[----:B------:R-:W-:-:S03]  /*1fb0*/  IADD3 R13, P0, PT, RZ, -R8, RZ ;  /* 0x80000008ff0d7210 */ /* 0x000fc60007f1e0ff */
[----:B------:R-:W-:Y:S02]  /*1fc0*/  IMAD R9, R7, R2, R9 ;  /* 0x0000000207097224 */ /* 0x000fe400078e0209 */
[----:B------:R-:W-:-:S04]  /*1fd0*/  IMAD.HI.U32 R10, R11, R13, RZ ;  /* 0x0000000d0b0a7227 */ /* 0x000fc800078e00ff */
[----:B------:R-:W-:Y:S02]  /*1fe0*/  IMAD.X R8, RZ, RZ, ~R9, P0 ;  /* 0x000000ffff087224 */ /* 0x000fe400000e0e09 */
[----:B------:R-:W-:Y:S02]  /*1ff0*/  IMAD.MOV.U32 R9, RZ, RZ, RZ ;  /* 0x000000ffff097224 */ /* 0x000fe400078e00ff */
[----:B------:R-:W-:-:S04]  /*2000*/  IMAD.WIDE.U32 R10, P0, R11, R8, R10 ;  /* 0x000000080b0a7225 */ /* 0x000fc8000780000a */
[C---:B------:R-:W-:Y:S02]  /*2010*/  IMAD R12, R7.reuse, R8, RZ ;  /* 0x00000008070c7224 */ /* 0x040fe400078e02ff */
[----:B------:R-:W-:-:S04]  /*2020*/  IMAD.HI.U32 R11, P2, R7, R13, R10 ;  /* 0x0000000d070b7227 */ /* 0x000fc8000784000a */
[----:B------:R-:W-:Y:S01]  /*2030*/  IMAD.HI.U32 R10, R7, R8, RZ ;  /* 0x00000008070a7227 */ /* 0x000fe200078e00ff */
[----:B------:R-:W-:-:S04]  /*2040*/  IADD3 R11, P3, PT, R12, R11, RZ ;  /* 0x0000000b0c0b7210 */ /* 0x000fc80007f7e0ff */
[----:B------:R-:W-:Y:S01]  /*2050*/  IADD3.X R7, PT, PT, R10, R7, RZ, P0, !PT ;  /* 0x000000070a077210 */ /* 0x000fe200007fe4ff */
[----:B------:R-:W-:-:S03]  /*2060*/  IMAD.HI.U32 R8, R11, R0, RZ ;  /* 0x000000000b087227 */ /* 0x000fc600078e00ff */
[----:B------:R-:W-:Y:S01]  /*2070*/  IADD3.X R7, PT, PT, RZ, RZ, R7, P3, P2 ;  /* 0x000000ffff077210 */ /* 0x000fe20001fe4407 */
[----:B------:R-:W-:-:S04]  /*2080*/  IMAD.WIDE.U32 R8, RZ, R11, R8 ;  /* 0x0000000bff087225 */ /* 0x000fc800078e0008 */
[----:B------:R-:W-:-:S05]  /*2090*/  IMAD.HI.U32 R7, P0, R7, R0, R8 ;  /* 0x0000000007077227 */ /* 0x000fca0007800008 */
[----:B------:R-:W-:Y:S01]  /*20a0*/  IADD3 R11, P2, PT, RZ, R7, RZ ;  /* 0x00000007ff0b7210 */ /* 0x000fe20007f5e0ff */
[----:B------:R-:W-:-:S04]  /*20b0*/  IMAD.X R7, RZ, RZ, RZ, P0 ;  /* 0x000000ffff077224 */ /* 0x000fc800000e06ff */
[----:B------:R-:W-:-:S04]  /*20c0*/  IMAD.WIDE.U32 R8, R11, R2, RZ ;  /* 0x000000020b087225 */ /* 0x000fc800078e00ff */
[----:B------:R-:W-:Y:S01]  /*20d0*/  IMAD.X R7, RZ, RZ, R7, P2 ;  /* 0x000000ffff077224 */ /* 0x000fe200010e0607 */
[----:B------:R-:W-:Y:S01]  /*20e0*/  IADD3 R15, P2, PT, -R8, R0, RZ ;  /* 0x00000000080f7210 */ /* 0x000fe20007f5e1ff */
[C---:B------:R-:W-:Y:S01]  /*20f0*/  IMAD R9, R11.reuse, R3, R9 ;  /* 0x000000030b097224 */ /* 0x040fe200078e0209 */
[----:B------:R-:W-:Y:S02]  /*2100*/  IADD3 R8, P3, PT, R11, 0x1, RZ ;  /* 0x000000010b087810 */ /* 0x000fe40007f7e0ff */
[-C--:B------:R-:W-:Y:S01]  /*2110*/  ISETP.GE.U32.AND P0, PT, R15, R2.reuse, PT ;  /* 0x000000020f00720c */ /* 0x080fe20003f06070 */
[----:B------:R-:W-:Y:S02]  /*2120*/  IMAD R9, R7, R2, R9 ;  /* 0x0000000207097224 */ /* 0x000fe400078e0209 */
[----:B------:R-:W-:-:S03]  /*2130*/  IMAD.X R10, RZ, RZ, R7, P3 ;  /* 0x000000ffff0a7224 */ /* 0x000fc600018e0607 */
[----:B------:R-:W-:Y:S02]  /*2140*/  IADD3.X R17, PT, PT, RZ, ~R9, RZ, P2, !PT ;  /* 0x80000009ff117210 */ /* 0x000fe400017fe4ff */
[----:B------:R-:W-:Y:S02]  /*2150*/  IADD3 R9, P2, PT, R15, -R2, RZ ;  /* 0x800000020f097210 */ /* 0x000fe40007f5e0ff */
[----:B------:R-:W-:-:S03]  /*2160*/  ISETP.GE.U32.AND.EX P0, PT, R17, R3, PT, P0 ;  /* 0x000000031100720c */ /* 0x000fc60003f06100 */
[----:B------:R-:W-:Y:S01]  /*2170*/  IMAD.X R13, R17, 0x1, ~R3, P2 ;  /* 0x00000001110d7824 */ /* 0x000fe200010e0e03 */
[----:B------:R-:W-:Y:S02]  /*2180*/  SEL R9, R9, R15, P0 ;  /* 0x0000000f09097207 */ /* 0x000fe40000000000 */
[----:B------:R-:W-:Y:S02]  /*2190*/  SEL R11, R8, R11, P0 ;  /* 0x0000000b080b7207 */ /* 0x000fe40000000000 */
[----:B------:R-:W-:Y:S02]  /*21a0*/  SEL R13, R13, R17, P0 ;  /* 0x000000110d0d7207 */ /* 0x000fe40000000000 */
[----:B------:R-:W-:Y:S02]  /*21b0*/  ISETP.GE.U32.AND P2, PT, R9, R2, PT ;  /* 0x000000020900720c */ /* 0x000fe40003f46070 */
[----:B------:R-:W-:Y:S01]  /*21c0*/  SEL R2, R10, R7, P0 ;  /* 0x000000070a027207 */ /* 0x000fe20000000000 */
[----:B------:R-:W-:Y:S01]  /*21d0*/  IMAD.MOV.U32 R7, RZ, RZ, 0x0 ;  /* 0x00000000ff077424 */ /* 0x000fe200078e00ff */
[----:B------:R-:W-:-:S02]  /*21e0*/  IADD3 R12, P3, PT, R11, 0x1, RZ ;  /* 0x000000010b0c7810 */ /* 0x000fc40007f7e0ff */
[----:B------:R-:W-:-:S03]  /*21f0*/  ISETP.GE.U32.AND.EX P0, PT, R13, R3, PT, P2 ;  /* 0x000000030d00720c */ /* 0x000fc60003f06120 */
[----:B------:R-:W-:Y:S01]  /*2200*/  IMAD.X R13, RZ, RZ, R2, P3 ;  /* 0x000000ffff0d7224 */ /* 0x000fe200018e0602 */
[----:B------:R-:W-:-:S04]  /*2210*/  SEL R12, R12, R11, P0 ;  /* 0x0000000b0c0c7207 */ /* 0x000fc80000000000 */
[----:B------:R-:W-:Y:S02]  /*2220*/  SEL R13, R13, R2, P0 ;  /* 0x000000020d0d7207 */ /* 0x000fe40000000000 */
[-C--:B------:R-:W-:Y:S02]  /*2230*/  IADD3 R3, P2, PT, RZ, -R12.reuse, RZ ;  /* 0x8000000cff037210 */ /* 0x080fe40007f5e0ff */
[----:B------:R-:W-:Y:S02]  /*2240*/  ISETP.NE.U32.AND P0, PT, R4, RZ, PT ;  /* 0x000000ff0400720c */ /* 0x000fe40003f05070 */
[----:B------:R-:W-:Y:S02]  /*2250*/  IADD3.X R2, PT, PT, RZ, ~R13, RZ, P2, !PT ;  /* 0x8000000dff027210 */ /* 0x000fe400017fe4ff */
[----:B------:R-:W-:Y:S02]  /*2260*/  ISETP.NE.AND.EX P0, PT, R5, RZ, PT, P0 ;  /* 0x000000ff0500720c */ /* 0x000fe40003f05300 */
[----:B------:R-:W-:-:S02]  /*2270*/  SEL R12, R3, R12, !P1 ;  /* 0x0000000c030c7207 */ /* 0x000fc40004800000 */
[----:B------:R-:W-:Y:S02]  /*2280*/  SEL R13, R2, R13, !P1 ;  /* 0x0000000d020d7207 */ /* 0x000fe40004800000 */
[----:B------:R-:W-:Y:S02]  /*2290*/  SEL R12, R12, 0xffffffff, P0 ;  /* 0xffffffff0c0c7807 */ /* 0x000fe40000000000 */
[----:B------:R-:W-:Y:S01]  /*22a0*/  SEL R13, R13, 0xffffffff, P0 ;  /* 0xffffffff0d0d7807 */ /* 0x000fe20000000000 */
[----:B------:R-:W-:Y:S06]  /*22b0*/  RET.REL.NODEC R6 `(_Z14rmsnorm_kernelPKfPflllf) ;  /* 0xffffffdc06507950 */ /* 0x000fec0003c3ffff */
        .weak           $__internal_1_$__cuda_sm20_div_u64
        .type           $__internal_1_$__cuda_sm20_div_u64,@function
        .size           $__internal_1_$__cuda_sm20_div_u64,($__internal_2_$__cuda_sm3x_div_rn_noftz_f32_slowpath - $__internal_1_$__cuda_sm20_div_u64)
$__internal_1_$__cuda_sm20_div_u64:
[----:B------:R-:W-:-:S06]  /*22c0*/  IMAD.U32 R11, RZ, RZ, UR4 ;  /* 0x00000004ff0b7e24 */ /* 0x000fcc000f8e00ff */
[----:B------:R-:W0:Y:S08]  /*22d0*/  I2F.U64.RP R11, R10 ;  /* 0x0000000a000b7312 */ /* 0x000e300000309000 */
[----:B0-----:R-:W0:Y:S02]  /*22e0*/  MUFU.RCP R16, R11 ;  /* 0x0000000b00107308 */ /* 0x001e240000001000 */
[----:B0-----:R-:W-:-:S06]  /*22f0*/  VIADD R16, R16, 0x1ffffffe ;  /* 0x1ffffffe10107836 */ /* 0x001fcc0000000000 */
[----:B------:R-:W0:Y:S02]  /*2300*/  F2I.U64.TRUNC R16, R16 ;  /* 0x0000001000107311 */ /* 0x000e24000020d800 */
[----:B0-----:R-:W-:-:S04]  /*2310*/  IMAD.WIDE.U32 R18, R16, R10, RZ ;  /* 0x0000000a10127225 */ /* 0x001fc800078e00ff */
[----:B------:R-:W-:Y:S01]  /*2320*/  IMAD R19, R16, UR4, R19 ;  /* 0x0000000410137c24 */ /* 0x000fe2000f8e0213 */
        /* <DEDUP_REMOVED lines=13> */
[----:B------:R-:W-:Y:S01]  /*2400*/  IMAD R17, R19, UR4, R17 ;  /* 0x0000000413117c24 */ /* 0x000fe2000f8e0211 */
        /* <DEDUP_REMOVED lines=13> */
[----:B------:R-:W-:-:S04]  /*24e0*/  IMAD.WIDE.U32 R16, R19, R9, R16 ;  /* 0x0000000913107225 */ /* 0x000fc800078e0010 */
[C---:B------:R-:W-:Y:S02]  /*24f0*/  IMAD R19, R11.reuse, R9, RZ ;  /* 0x000000090b137224 */ /* 0x040fe400078e02ff */
[----:B------:R-:W-:-:S04]  /*2500*/  IMAD.HI.U32 R16, P0, R11, R8, R16 ;  /* 0x000000080b107227 */ /* 0x000fc80007800010 */
[----:B------:R-:W-:Y:S01]  /*2510*/  IMAD.HI.U32 R11, R11, R9, RZ ;  /* 0x000000090b0b7227 */ /* 0x000fe200078e00ff */
[----:B------:R-:W-:-:S03]  /*2520*/  IADD3 R19, P1, PT, R19, R16, RZ ;  /* 0x0000001013137210 */ /* 0x000fc60007f3e0ff */
[----:B------:R-:W-:Y:S02]  /*2530*/  IMAD.X R11, RZ, RZ, R11, P0 ;  /* 0x000000ffff0b7224 */ /* 0x000fe400000e060b */
[----:B------:R-:W-:-:S04]  /*2540*/  IMAD.WIDE.U32 R16, R19, R10, RZ ;  /* 0x0000000a13107225 */ /* 0x000fc800078e00ff */
[----:B------:R-:W-:Y:S01]  /*2550*/  IMAD.X R11, RZ, RZ, R11, P1 ;  /* 0x000000ffff0b7224 */ /* 0x000fe200008e060b */
[----:B------:R-:W-:Y:S01]  /*2560*/  IADD3 R21, P1, PT, -R16, R8, RZ ;  /* 0x0000000810157210 */ /* 0x000fe20007f3e1ff */
[----:B------:R-:W-:-:S03]  /*2570*/  IMAD R17, R19, UR4, R17 ;  /* 0x0000000413117c24 */ /* 0x000fc6000f8e0211 */
[-C--:B------:R-:W-:Y:S01]  /*2580*/  ISETP.GE.U32.AND P0, PT, R21, R10.reuse, PT ;  /* 0x0000000a1500720c */ /* 0x080fe20003f06070 */
[----:B------:R-:W-:-:S05]  /*2590*/  IMAD R8, R11, R10, R17 ;  /* 0x0000000a0b087224 */ /* 0x000fca00078e0211 */
[----:B------:R-:W-:Y:S02]  /*25a0*/  IADD3.X R18, PT, PT, ~R8, R9, RZ, P1, !PT ;  /* 0x0000000908127210 */ /* 0x000fe40000ffe5ff */
[----:B------:R-:W-:Y:S02]  /*25b0*/  IADD3 R8, P2, PT, R19, 0x1, RZ ;  /* 0x0000000113087810 */ /* 0x000fe40007f5e0ff */
[-C--:B------:R-:W-:Y:S02]  /*25c0*/  IADD3 R9, P1, PT, -R10, R21.reuse, RZ ;  /* 0x000000150a097210 */ /* 0x080fe40007f3e1ff */
[C---:B------:R-:W-:Y:S01]  /*25d0*/  ISETP.GE.U32.AND.EX P0, PT, R18.reuse, UR4, PT, P0 ;  /* 0x0000000412007c0c */ /* 0x040fe2000bf06100 */
[----:B------:R-:W-:Y:S01]  /*25e0*/  IMAD.X R16, RZ, RZ, R11, P2 ;  /* 0x000000ffff107224 */ /* 0x000fe200010e060b */
[----:B------:R-:W-:Y:S02]  /*25f0*/  IADD3.X R17, PT, PT, R18, ~UR4, RZ, P1, !PT ;  /* 0x8000000412117c10 */ /* 0x000fe40008ffe4ff */
[----:B------:R-:W-:-:S02]  /*2600*/  SEL R9, R9, R21, P0 ;  /* 0x0000001509097207 */ /* 0x000fc40000000000 */
[----:B------:R-:W-:Y:S02]  /*2610*/  SEL R19, R8, R19, P0 ;  /* 0x0000001308137207 */ /* 0x000fe40000000000 */
[----:B------:R-:W-:Y:S02]  /*2620*/  SEL R17, R17, R18, P0 ;  /* 0x0000001211117207 */ /* 0x000fe40000000000 */
[----:B------:R-:W-:Y:S02]  /*2630*/  SEL R16, R16, R11, P0 ;  /* 0x0000000b10107207 */ /* 0x000fe40000000000 */
[----:B------:R-:W-:Y:S01]  /*2640*/  ISETP.GE.U32.AND P0, PT, R9, R10, PT ;  /* 0x0000000a0900720c */ /* 0x000fe20003f06070 */
[----:B------:R-:W-:Y:S01]  /*2650*/  HFMA2 R9, -RZ, RZ, 0, 0 ;  /* 0x00000000ff097431 */ /* 0x000fe200000001ff */
[----:B------:R-:W-:Y:S02]  /*2660*/  IADD3 R8, P2, PT, R19, 0x1, RZ ;  /* 0x0000000113087810 */ /* 0x000fe40007f5e0ff */
[----:B------:R-:W-:-:S02]  /*2670*/  ISETP.GE.U32.AND.EX P0, PT, R17, UR4, PT, P0 ;  /* 0x0000000411007c0c */ /* 0x000fc4000bf06100 */
[----:B------:R-:W-:Y:S01]  /*2680*/  ISETP.NE.U32.AND P1, PT, R10, RZ, PT ;  /* 0x000000ff0a00720c */ /* 0x000fe20003f25070 */
[----:B------:R-:W-:Y:S01]  /*2690*/  IMAD.X R11, RZ, RZ, R16, P2 ;  /* 0x000000ffff0b7224 */ /* 0x000fe200010e0610 */
[----:B------:R-:W-:Y:S01]  /*26a0*/  SEL R10, R8, R19, P0 ;  /* 0x00000013080a7207 */ /* 0x000fe20000000000 */
[----:B------:R-:W-:Y:S01]  /*26b0*/  IMAD.MOV.U32 R8, RZ, RZ, R4 ;  /* 0x000000ffff087224 */ /* 0x000fe200078e0004 */
[----:B------:R-:W-:Y:S02]  /*26c0*/  ISETP.NE.AND.EX P1, PT, RZ, UR4, PT, P1 ;  /* 0x00000004ff007c0c */ /* 0x000fe4000bf25310 */
[----:B------:R-:W-:Y:S02]  /*26d0*/  SEL R11, R11, R16, P0 ;  /* 0x000000100b0b7207 */ /* 0x000fe40000000000 */
[----:B------:R-:W-:Y:S02]  /*26e0*/  SEL R10, R10, 0xffffffff, P1 ;  /* 0xffffffff0a0a7807 */ /* 0x000fe40000800000 */
[----:B------:R-:W-:Y:S01]  /*26f0*/  SEL R11, R11, 0xffffffff, P1 ;  /* 0xffffffff0b0b7807 */ /* 0x000fe20000800000 */
[----:B------:R-:W-:Y:S06]  /*2700*/  RET.REL.NODEC R8 `(_Z14rmsnorm_kernelPKfPflllf) ;  /* 0xffffffd8083c7950 */ /* 0x000fec0003c3ffff */
        .weak           $__internal_2_$__cuda_sm3x_div_rn_noftz_f32_slowpath
        .type           $__internal_2_$__cuda_sm3x_div_rn_noftz_f32_slowpath,@function
        .size           $__internal_2_$__cuda_sm3x_div_rn_noftz_f32_slowpath,(.L_x_40 - $__internal_2_$__cuda_sm3x_div_rn_noftz_f32_slowpath)
$__internal_2_$__cuda_sm3x_div_rn_noftz_f32_slowpath:
[----:B------:R-:W-:Y:S01]  /*2710*/  SHF.R.U32.HI R9, RZ, 0x17, R7 ;  /* 0x00000017ff097819 */ /* 0x000fe20000011607 */
[--C-:B------:R-:W-:Y:S01]  /*2720*/  IMAD.MOV.U32 R10, RZ, RZ, R4.reuse ;  /* 0x000000ffff0a7224 */ /* 0x100fe200078e0004 */
[----:B------:R-:W-:Y:S02]  /*2730*/  SHF.R.U32.HI R8, RZ, 0x17, R4 ;  /* 0x00000017ff087819 */ /* 0x000fe40000011604 */
[----:B------:R-:W-:Y:S02]  /*2740*/  LOP3.LUT R9, R9, 0xff, RZ, 0xc0, !PT ;  /* 0x000000ff09097812 */ /* 0x000fe400078ec0ff */
[----:B------:R-:W-:Y:S02]  /*2750*/  LOP3.LUT R18, R8, 0xff, RZ, 0xc0, !PT ;  /* 0x000000ff08127812 */ /* 0x000fe400078ec0ff */
[----:B------:R-:W-:Y:S01]  /*2760*/  MOV R11, R7 ;  /* 0x00000007000b7202 */ /* 0x000fe20000000f00 */
[----:B------:R-:W-:Y:S02]  /*2770*/  VIADD R16, R9, 0xffffffff ;  /* 0xffffffff09107836 */ /* 0x000fe40000000000 */
[----:B------:R-:W-:-:S03]  /*2780*/  VIADD R17, R18, 0xffffffff ;  /* 0xffffffff12117836 */ /* 0x000fc60000000000 */
[----:B------:R-:W-:-:S04]  /*2790*/  ISETP.GT.U32.AND P0, PT, R16, 0xfd, PT ;  /* 0x000000fd1000780c */ /* 0x000fc80003f04070 */
[----:B------:R-:W-:-:S13]  /*27a0*/  ISETP.GT.U32.OR P0, PT, R17, 0xfd, P0 ;  /* 0x000000fd1100780c */ /* 0x000fda0000704470 */
[----:B------:R-:W-:Y:S01]  /*27b0*/  @!P0 IMAD.MOV.U32 R8, RZ, RZ, RZ ;  /* 0x000000ffff088224 */ /* 0x000fe200078e00ff */
[----:B------:R-:W-:Y:S06]  /*27c0*/  @!P0 BRA `(.L_x_29) ;  /* 0x00000000005c8947 */ /* 0x000fec0003800000 */
[----:B------:R-:W-:Y:S02]  /*27d0*/  FSETP.GTU.FTZ.AND P0, PT, |R4|, +INF , PT ;  /* 0x7f8000000400780b */ /* 0x000fe40003f1c200 */
[----:B------:R-:W-:-:S04]  /*27e0*/  FSETP.GTU.FTZ.AND P1, PT, |R7|, +INF , PT ;  /* 0x7f8000000700780b */ /* 0x000fc80003f3c200 */
[----:B------:R-:W-:-:S13]  /*27f0*/  PLOP3.LUT P0, PT, P0, P1, PT, 0xf8, 0x8f ;  /* 0x00000000008f781c */ /* 0x000fda0000703f70 */
[----:B------:R-:W-:Y:S05]  /*2800*/  @P0 BRA `(.L_x_30) ;  /* 0x0000000400440947 */ /* 0x000fea0003800000 */
[----:B------:R-:W-:-:S13]  /*2810*/  LOP3.LUT P0, RZ, R11, 0x7fffffff, R10, 0xc8, !PT ;  /* 0x7fffffff0bff7812 */ /* 0x000fda000780c80a */
[----:B------:R-:W-:Y:S05]  /*2820*/  @!P0 BRA `(.L_x_31) ;  /* 0x0000000400348947 */ /* 0x000fea0003800000 */
[C---:B------:R-:W-:Y:S02]  /*2830*/  FSETP.NEU.FTZ.AND P2, PT, |R4|.reuse, +INF , PT ;  /* 0x7f8000000400780b */ /* 0x040fe40003f5d200 */
[----:B------:R-:W-:Y:S02]  /*2840*/  FSETP.NEU.FTZ.AND P1, PT, |R7|, +INF , PT ;  /* 0x7f8000000700780b */ /* 0x000fe40003f3d200 */
[----:B------:R-:W-:-:S11]  /*2850*/  FSETP.NEU.FTZ.AND P0, PT, |R4|, +INF , PT ;  /* 0x7f8000000400780b */ /* 0x000fd60003f1d200 */
[----:B------:R-:W-:Y:S05]  /*2860*/  @!P1 BRA !P2, `(.L_x_31) ;  /* 0x0000000400249947 */ /* 0x000fea0005000000 */
[----:B------:R-:W-:-:S04]  /*2870*/  LOP3.LUT P2, RZ, R10, 0x7fffffff, RZ, 0xc0, !PT ;  /* 0x7fffffff0aff7812 */ /* 0x000fc8000784c0ff */
[----:B------:R-:W-:-:S13]  /*2880*/  PLOP3.LUT P1, PT, P1, P2, PT, 0x2f, 0xf2 ;  /* 0x0000000000f2781c */ /* 0x000fda0000f24577 */
[----:B------:R-:W-:Y:S05]  /*2890*/  @P1 BRA `(.L_x_32) ;  /* 0x0000000400101947 */ /* 0x000fea0003800000 */
[----:B------:R-:W-:-:S04]  /*28a0*/  LOP3.LUT P1, RZ, R11, 0x7fffffff, RZ, 0xc0, !PT ;  /* 0x7fffffff0bff7812 */ /* 0x000fc8000782c0ff */
[----:B------:R-:W-:-:S13]  /*28b0*/  PLOP3.LUT P0, PT, P0, P1, PT, 0x2f, 0xf2 ;  /* 0x0000000000f2781c */ /* 0x000fda0000702577 */
[----:B------:R-:W-:Y:S05]  /*28c0*/  @P0 BRA `(.L_x_33) ;  /* 0x0000000000f80947 */ /* 0x000fea0003800000 */
[----:B------:R-:W-:Y:S02]  /*28d0*/  ISETP.GE.AND P0, PT, R17, RZ, PT ;  /* 0x000000ff1100720c */ /* 0x000fe40003f06270 */
[----:B------:R-:W-:-:S11]  /*28e0*/  ISETP.GE.AND P1, PT, R16, RZ, PT ;  /* 0x000000ff1000720c */ /* 0x000fd60003f26270 */
[----:B------:R-:W-:Y:S02]  /*28f0*/  @P0 IMAD.MOV.U32 R8, RZ, RZ, RZ ;  /* 0x000000ffff080224 */ /* 0x000fe400078e00ff */
[----:B------:R-:W-:Y:S01]  /*2900*/  @!P0 FFMA R10, R4, 1.84467440737095516160e+19, RZ ;  /* 0x5f800000040a8823 */ /* 0x000fe200000000ff */
[----:B------:R-:W-:Y:S02]  /*2910*/  @!P0 IMAD.MOV.U32 R8, RZ, RZ, -0x40 ;  /* 0xffffffc0ff088424 */ /* 0x000fe400078e00ff */
[----:B------:R-:W-:-:S03]  /*2920*/  @!P1 FFMA R11, R7, 1.84467440737095516160e+19, RZ ;  /* 0x5f800000070b9823 */ /* 0x000fc600000000ff */
[----:B------:R-:W-:-:S07]  /*2930*/  @!P1 IADD3 R8, PT, PT, R8, 0x40, RZ ;  /* 0x0000004008089810 */ /* 0x000fce0007ffe0ff */
.L_x_29:
[----:B------:R-:W-:Y:S01]  /*2940*/  LEA R4, R9, 0xc0800000, 0x17 ;  /* 0xc080000009047811 */ /* 0x000fe200078eb8ff */
[----:B------:R-:W-:-:S04]  /*2950*/  VIADD R7, R18, 0xffffff81 ;  /* 0xffffff8112077836 */ /* 0x000fc80000000000 */
[----:B------:R-:W-:Y:S01]  /*2960*/  IMAD.IADD R11, R11, 0x1, -R4 ;  /* 0x000000010b0b7824 */ /* 0x000fe200078e0a04 */
[C---:B------:R-:W-:Y:S01]  /*2970*/  IADD3 R9, PT, PT, R7.reuse, 0x7f, -R9 ;  /* 0x0000007f07097810 */ /* 0x040fe20007ffe809 */
[----:B------:R-:W-:Y:S02]  /*2980*/  IMAD R4, R7, -0x800000, R10 ;  /* 0xff80000007047824 */ /* 0x000fe400078e020a */
[----:B------:R-:W0:Y:S01]  /*2990*/  MUFU.RCP R16, R11 ;  /* 0x0000000b00107308 */ /* 0x000e220000001000 */
[----:B------:R-:W-:Y:S01]  /*29a0*/  FADD.FTZ R17, -R11, -RZ ;  /* 0x800000ff0b117221 */ /* 0x000fe20000010100 */
[----:B------:R-:W-:-:S03]  /*29b0*/  IMAD.IADD R9, R9, 0x1, R8 ;  /* 0x0000000109097824 */ /* 0x000fc600078e0208 */
[----:B0-----:R-:W-:-:S04]  /*29c0*/  FFMA R19, R16, R17, 1 ;  /* 0x3f80000010137423 */ /* 0x001fc80000000011 */
[----:B------:R-:W-:-:S04]  /*29d0*/  FFMA R21, R16, R19, R16 ;  /* 0x0000001310157223 */ /* 0x000fc80000000010 */
[----:B------:R-:W-:-:S04]  /*29e0*/  FFMA R10, R4, R21, RZ ;  /* 0x00000015040a7223 */ /* 0x000fc800000000ff */
[----:B------:R-:W-:-:S04]  /*29f0*/  FFMA R19, R17, R10, R4 ;  /* 0x0000000a11137223 */ /* 0x000fc80000000004 */
[----:B------:R-:W-:-:S04]  /*2a00*/  FFMA R10, R21, R19, R10 ;  /* 0x00000013150a7223 */ /* 0x000fc8000000000a */
[----:B------:R-:W-:-:S04]  /*2a10*/  FFMA R17, R17, R10, R4 ;  /* 0x0000000a11117223 */ /* 0x000fc80000000004 */
[----:B------:R-:W-:-:S05]  /*2a20*/  FFMA R4, R21, R17, R10 ;  /* 0x0000001115047223 */ /* 0x000fca000000000a */
[----:B------:R-:W-:-:S04]  /*2a30*/  SHF.R.U32.HI R7, RZ, 0x17, R4 ;  /* 0x00000017ff077819 */ /* 0x000fc80000011604 */
[----:B------:R-:W-:-:S04]  /*2a40*/  LOP3.LUT R7, R7, 0xff, RZ, 0xc0, !PT ;  /* 0x000000ff07077812 */ /* 0x000fc800078ec0ff */
[----:B------:R-:W-:-:S05]  /*2a50*/  IADD3 R11, PT, PT, R7, R9, RZ ;  /* 0x00000009070b7210 */ /* 0x000fca0007ffe0ff */
[----:B------:R-:W-:-:S05]  /*2a60*/  VIADD R7, R11, 0xffffffff ;  /* 0xffffffff0b077836 */ /* 0x000fca0000000000 */
[----:B------:R-:W-:-:S13]  /*2a70*/  ISETP.GE.U32.AND P0, PT, R7, 0xfe, PT ;  /* 0x000000fe0700780c */ /* 0x000fda0003f06070 */
[----:B------:R-:W-:Y:S05]  /*2a80*/  @!P0 BRA `(.L_x_34) ;  /* 0x0000000000808947 */ /* 0x000fea0003800000 */
[----:B------:R-:W-:-:S13]  /*2a90*/  ISETP.GT.AND P0, PT, R11, 0xfe, PT ;  /* 0x000000fe0b00780c */ /* 0x000fda0003f04270 */
[----:B------:R-:W-:Y:S05]  /*2aa0*/  @P0 BRA `(.L_x_35) ;  /* 0x00000000006c0947 */ /* 0x000fea0003800000 */
[----:B------:R-:W-:-:S13]  /*2ab0*/  ISETP.GE.AND P0, PT, R11, 0x1, PT ;  /* 0x000000010b00780c */ /* 0x000fda0003f06270 */
[----:B------:R-:W-:Y:S05]  /*2ac0*/  @P0 BRA `(.L_x_36) ;  /* 0x0000000000980947 */ /* 0x000fea0003800000 */
[----:B------:R-:W-:Y:S02]  /*2ad0*/  ISETP.GE.AND P0, PT, R11, -0x18, PT ;  /* 0xffffffe80b00780c */ /* 0x000fe40003f06270 */
[----:B------:R-:W-:-:S11]  /*2ae0*/  LOP3.LUT R4, R4, 0x80000000, RZ, 0xc0, !PT ;  /* 0x8000000004047812 */ /* 0x000fd600078ec0ff */
[----:B------:R-:W-:Y:S05]  /*2af0*/  @!P0 BRA `(.L_x_36) ;  /* 0x00000000008c8947 */ /* 0x000fea0003800000 */
[CCC-:B------:R-:W-:Y:S01]  /*2b00*/  FFMA.RZ R7, R21.reuse, R17.reuse, R10.reuse ;  /* 0x0000001115077223 */ /* 0x1c0fe2000000c00a */
[-CC-:B------:R-:W-:Y:S01]  /*2b10*/  FFMA.RM R8, R21, R17.reuse, R10.reuse ;  /* 0x0000001115087223 */ /* 0x180fe2000000400a */
[C---:B------:R-:W-:Y:S02]  /*2b20*/  ISETP.NE.AND P2, PT, R11.reuse, RZ, PT ;  /* 0x000000ff0b00720c */ /* 0x040fe40003f45270 */
[----:B------:R-:W-:Y:S02]  /*2b30*/  ISETP.NE.AND P1, PT, R11, RZ, PT ;  /* 0x000000ff0b00720c */ /* 0x000fe40003f25270 */
[----:B------:R-:W-:Y:S01]  /*2b40*/  LOP3.LUT R9, R7, 0x7fffff, RZ, 0xc0, !PT ;  /* 0x007fffff07097812 */ /* 0x000fe200078ec0ff */
[----:B------:R-:W-:Y:S01]  /*2b50*/  FFMA.RP R7, R21, R17, R10 ;  /* 0x0000001115077223 */ /* 0x000fe2000000800a */
[----:B------:R-:W-:Y:S02]  /*2b60*/  VIADD R10, R11, 0x20 ;  /* 0x000000200b0a7836 */ /* 0x000fe40000000000 */
[----:B------:R-:W-:Y:S01]  /*2b70*/  LOP3.LUT R9, R9, 0x800000, RZ, 0xfc, !PT ;  /* 0x0080000009097812 */ /* 0x000fe200078efcff */
[----:B------:R-:W-:Y:S01]  /*2b80*/  IMAD.MOV R11, RZ, RZ, -R11 ;  /* 0x000000ffff0b7224 */ /* 0x000fe200078e0a0b */
[----:B------:R-:W-:-:S02]  /*2b90*/  FSETP.NEU.FTZ.AND P0, PT, R7, R8, PT ;  /* 0x000000080700720b */ /* 0x000fc40003f1d000 */
[----:B------:R-:W-:Y:S02]  /*2ba0*/  SHF.L.U32 R10, R9, R10, RZ ;  /* 0x0000000a090a7219 */ /* 0x000fe400000006ff */
[----:B------:R-:W-:Y:S02]  /*2bb0*/  SEL R8, R11, RZ, P2 ;  /* 0x000000ff0b087207 */ /* 0x000fe40001000000 */
[----:B------:R-:W-:Y:S02]  /*2bc0*/  ISETP.NE.AND P1, PT, R10, RZ, P1 ;  /* 0x000000ff0a00720c */ /* 0x000fe40000f25270 */
[----:B------:R-:W-:Y:S02]  /*2bd0*/  SHF.R.U32.HI R8, RZ, R8, R9 ;  /* 0x00000008ff087219 */ /* 0x000fe40000011609 */
[----:B------:R-:W-:Y:S02]  /*2be0*/  PLOP3.LUT P0, PT, P0, P1, PT, 0xf8, 0x8f ;  /* 0x00000000008f781c */ /* 0x000fe40000703f70 */
[----:B------:R-:W-:-:S02]  /*2bf0*/  SHF.R.U32.HI R10, RZ, 0x1, R8 ;  /* 0x00000001ff0a7819 */ /* 0x000fc40000011608 */
[----:B------:R-:W-:-:S04]  /*2c00*/  SEL R7, RZ, 0x1, !P0 ;  /* 0x00000001ff077807 */ /* 0x000fc80004000000 */
[----:B------:R-:W-:-:S04]  /*2c10*/  LOP3.LUT R7, R7, 0x1, R10, 0xf8, !PT ;  /* 0x0000000107077812 */ /* 0x000fc800078ef80a */
[----:B------:R-:W-:-:S04]  /*2c20*/  LOP3.LUT R7, R7, R8, RZ, 0xc0, !PT ;  /* 0x0000000807077212 */ /* 0x000fc800078ec0ff */
[----:B------:R-:W-:-:S04]  /*2c30*/  IADD3 R7, PT, PT, R10, R7, RZ ;  /* 0x000000070a077210 */ /* 0x000fc80007ffe0ff */
[----:B------:R-:W-:Y:S01]  /*2c40*/  LOP3.LUT R4, R7, R4, RZ, 0xfc, !PT ;  /* 0x0000000407047212 */ /* 0x000fe200078efcff */
[----:B------:R-:W-:Y:S06]  /*2c50*/  BRA `(.L_x_36) ;  /* 0x0000000000347947 */ /* 0x000fec0003800000 */
.L_x_35:
[----:B------:R-:W-:-:S04]  /*2c60*/  LOP3.LUT R4, R4, 0x80000000, RZ, 0xc0, !PT ;  /* 0x8000000004047812 */ /* 0x000fc800078ec0ff */
[----:B------:R-:W-:Y:S01]  /*2c70*/  LOP3.LUT R4, R4, 0x7f800000, RZ, 0xfc, !PT ;  /* 0x7f80000004047812 */ /* 0x000fe200078efcff */
[----:B------:R-:W-:Y:S06]  /*2c80*/  BRA `(.L_x_36) ;  /* 0x0000000000287947 */ /* 0x000fec0003800000 */
.L_x_34:
[----:B------:R-:W-:Y:S01]  /*2c90*/  IMAD R4, R9, 0x800000, R4 ;  /* 0x0080000009047824 */ /* 0x000fe200078e0204 */
[----:B------:R-:W-:Y:S06]  /*2ca0*/  BRA `(.L_x_36) ;  /* 0x0000000000207947 */ /* 0x000fec0003800000 */
.L_x_33:
[----:B------:R-:W-:-:S04]  /*2cb0*/  LOP3.LUT R4, R11, 0x80000000, R10, 0x48, !PT ;  /* 0x800000000b047812 */ /* 0x000fc800078e480a */
[----:B------:R-:W-:Y:S01]  /*2cc0*/  LOP3.LUT R4, R4, 0x7f800000, RZ, 0xfc, !PT ;  /* 0x7f80000004047812 */ /* 0x000fe200078efcff */
[----:B------:R-:W-:Y:S06]  /*2cd0*/  BRA `(.L_x_36) ;  /* 0x0000000000147947 */ /* 0x000fec0003800000 */
.L_x_32:
[----:B------:R-:W-:Y:S01]  /*2ce0*/  LOP3.LUT R4, R11, 0x80000000, R10, 0x48, !PT ;  /* 0x800000000b047812 */ /* 0x000fe200078e480a */
[----:B------:R-:W-:Y:S06]  /*2cf0*/  BRA `(.L_x_36) ;  /* 0x00000000000c7947 */ /* 0x000fec0003800000 */
.L_x_31:
[----:B------:R-:W0:Y:S01]  /*2d00*/  MUFU.RSQ R4, -QNAN ;  /* 0xffc0000000047908 */ /* 0x000e220000001400 */
[----:B------:R-:W-:Y:S05]  /*2d10*/  BRA `(.L_x_36) ;  /* 0x0000000000047947 */ /* 0x000fea0003800000 */
.L_x_30:
[----:B------:R-:W-:-:S07]  /*2d20*/  FADD.FTZ R4, R4, R7 ;  /* 0x0000000704047221 */ /* 0x000fce0000010000 */
.L_x_36:
[----:B------:R-:W-:-:S04]  /*2d30*/  IMAD.MOV.U32 R7, RZ, RZ, 0x0 ;  /* 0x00000000ff077424 */ /* 0x000fc800078e00ff */
[----:B0-----:R-:W-:Y:S05]  /*2d40*/  RET.REL.NODEC R6 `(_Z14rmsnorm_kernelPKfPflllf) ;  /* 0xffffffd006ac7950 */ /* 0x001fea0003c3ffff */
.L_x_37:
[----:B------:R-:W-:-:S00]  /*2d50*/  BRA `(.L_x_37) ;  /* 0xfffffffc00fc7947 */ /* 0x000fc0000383ffff */
[----:B------:R-:W-:-:S00]  /*2d60*/  NOP ;  /* 0x0000000000007918 */ /* 0x000fc00000000000 */
        /* <DEDUP_REMOVED lines=9> */
.L_x_40:


//--------------------- .nv.shared._Z14rmsnorm_kernelPKfPflllf --------------------------
	.section	.nv.shared._Z14rmsnorm_kernelPKfPflllf,"aw",@nobits
	.sectionflags	@""
	.align	4
.nv.shared._Z14rmsnorm_kernelPKfPflllf:
	.zero		1156


//--------------------- .nv.shared.reserved.0     --------------------------
	.section	.nv.shared.reserved.0,"aw",@nobits
	.weak		__nv_reservedSMEM_offset_0_alias
	.size		__nv_reservedSMEM_offset_0_alias, 0, 64
	.other		__nv_reservedSMEM_offset_0_alias,@"STO_CUDA_RESERVED_SHARED STV_DEFAULT"
__nv_reservedSMEM_offset_0_alias:
	.zero		0
	.zero		64


//--------------------- .nv.constant0._Z14rmsnorm_kernelPKfPflllf --------------------------
	.section	.nv.constant0._Z14rmsnorm_kernelPKfPflllf,"a",@progbits
	.sectionflags	@""
	.align	4
.nv.constant0._Z14rmsnorm_kernelPKfPflllf:
	.zero		940


//--------------------- SYMBOLS --------------------------

	.type		.nv.reservedSmem.offset0,@object
	.size		.nv.reservedSmem.offset0,0x4
	.type		.nv.reservedSmem.cap,@object
	.size		.nv.reservedSmem.cap,0x4
